//
// Generated by NVIDIA NVVM Compiler
//
// Compiler Build ID: CL-36424714
// Cuda compilation tools, release 13.0, V13.0.88
// Based on NVVM 20.0.0
//

.version 9.0
.target sm_100
.address_size 64

	// .globl	_Z7dkernelPlS_S_iii
.extern .shared .align 16 .b8 filter[];

.visible .entry _Z7dkernelPlS_S_iii(
	.param .u64 .ptr .align 1 _Z7dkernelPlS_S_iii_param_0,
	.param .u64 .ptr .align 1 _Z7dkernelPlS_S_iii_param_1,
	.param .u64 .ptr .align 1 _Z7dkernelPlS_S_iii_param_2,
	.param .u32 _Z7dkernelPlS_S_iii_param_3,
	.param .u32 _Z7dkernelPlS_S_iii_param_4,
	.param .u32 _Z7dkernelPlS_S_iii_param_5
)
{
	.reg .pred 	%p<61>;
	.reg .b32 	%r<113>;
	.reg .b64 	%rd<112>;

	ld.param.u64 	%rd45, [_Z7dkernelPlS_S_iii_param_0];
	ld.param.u64 	%rd46, [_Z7dkernelPlS_S_iii_param_2];
	ld.param.u32 	%r45, [_Z7dkernelPlS_S_iii_param_3];
	ld.param.u32 	%r46, [_Z7dkernelPlS_S_iii_param_4];
	ld.param.u32 	%r47, [_Z7dkernelPlS_S_iii_param_5];
	cvta.to.global.u64 	%rd1, %rd46;
	cvta.to.global.u64 	%rd2, %rd45;
	mov.u32 	%r1, %tid.y;
	mov.u32 	%r2, %ntid.x;
	mov.u32 	%r3, %tid.x;
	mad.lo.s32 	%r4, %r1, %r2, %r3;
	mul.lo.s32 	%r48, %r45, %r45;
	cvt.u64.u32 	%rd3, %r48;
	setp.ge.u32 	%p1, %r4, %r48;
	@%p1 bra 	$L__BB0_10;
	cvt.u32.u64 	%r49, %rd3;
	cvt.u64.u32 	%rd101, %r4;
	mov.u32 	%r5, %ntid.y;
	mul.lo.s32 	%r50, %r2, %r5;
	cvt.u64.u32 	%rd5, %r50;
	add.s32 	%r51, %r4, %r50;
	cvt.u64.u32 	%rd47, %r51;
	max.u64 	%rd48, %rd47, %rd3;
	setp.lt.u32 	%p2, %r51, %r49;
	selp.u64 	%rd6, 1, 0, %p2;
	add.s64 	%rd49, %rd6, %rd47;
	sub.s64 	%rd7, %rd48, %rd49;
	and.b64  	%rd50, %rd7, -4294967296;
	setp.ne.s64 	%p3, %rd50, 0;
	@%p3 bra 	$L__BB0_3;
	cvt.u32.u64 	%r52, %rd5;
	cvt.u32.u64 	%r53, %rd7;
	div.u32 	%r54, %r53, %r52;
	cvt.u64.u32 	%rd97, %r54;
	bra.uni 	$L__BB0_4;
$L__BB0_3:
	div.u64 	%rd97, %rd7, %rd5;
$L__BB0_4:
	add.s64 	%rd11, %rd97, %rd6;
	and.b64  	%rd51, %rd11, 3;
	setp.eq.s64 	%p4, %rd51, 3;
	@%p4 bra 	$L__BB0_7;
	cvt.u32.u64 	%r55, %rd5;
	shl.b32 	%r56, %r4, 3;
	mov.u32 	%r57, filter;
	add.s32 	%r109, %r57, %r56;
	shl.b32 	%r7, %r55, 3;
	shl.b64 	%rd52, %rd101, 3;
	add.s64 	%rd99, %rd1, %rd52;
	mul.wide.u32 	%rd53, %r5, %r2;
	shl.b64 	%rd13, %rd53, 3;
	add.s64 	%rd54, %rd11, 1;
	and.b64  	%rd55, %rd54, 3;
	neg.s64 	%rd98, %rd55;
$L__BB0_6:
	.pragma "nounroll";
	ld.global.u64 	%rd56, [%rd99];
	st.shared.u64 	[%r109], %rd56;
	add.s64 	%rd101, %rd101, %rd5;
	add.s32 	%r109, %r109, %r7;
	add.s64 	%rd99, %rd99, %rd13;
	add.s64 	%rd98, %rd98, 1;
	setp.ne.s64 	%p5, %rd98, 0;
	@%p5 bra 	$L__BB0_6;
$L__BB0_7:
	setp.lt.u64 	%p6, %rd11, 3;
	@%p6 bra 	$L__BB0_10;
	cvt.u32.u64 	%r58, %rd101;
	shl.b32 	%r110, %r58, 3;
	mul.wide.u32 	%rd57, %r5, %r2;
	shl.b64 	%rd22, %rd57, 3;
	shl.b64 	%rd58, %rd101, 3;
	add.s64 	%rd102, %rd1, %rd58;
	shl.b64 	%rd24, %rd57, 5;
	shl.b64 	%rd25, %rd57, 4;
	mul.lo.s64 	%rd26, %rd57, 24;
	mov.u32 	%r59, filter;
	cvt.u32.u64 	%r61, %rd5;
	shl.b32 	%r62, %r61, 3;
$L__BB0_9:
	ld.global.u64 	%rd59, [%rd102];
	add.s32 	%r60, %r59, %r110;
	st.shared.u64 	[%r60], %rd59;
	add.s64 	%rd60, %rd101, %rd5;
	add.s64 	%rd61, %rd102, %rd22;
	ld.global.u64 	%rd62, [%rd61];
	add.s32 	%r63, %r60, %r62;
	st.shared.u64 	[%r63], %rd62;
	add.s64 	%rd63, %rd60, %rd5;
	add.s64 	%rd64, %rd102, %rd25;
	ld.global.u64 	%rd65, [%rd64];
	shl.b32 	%r64, %r61, 4;
	add.s32 	%r65, %r60, %r64;
	st.shared.u64 	[%r65], %rd65;
	add.s64 	%rd66, %rd63, %rd5;
	add.s64 	%rd67, %rd102, %rd26;
	ld.global.u64 	%rd68, [%rd67];
	mad.lo.s32 	%r66, %r61, 24, %r60;
	st.shared.u64 	[%r66], %rd68;
	add.s64 	%rd101, %rd66, %rd5;
	shl.b32 	%r67, %r61, 5;
	add.s32 	%r110, %r110, %r67;
	add.s64 	%rd102, %rd102, %rd24;
	setp.lt.u64 	%p7, %rd101, %rd3;
	@%p7 bra 	$L__BB0_9;
$L__BB0_10:
	bar.sync 	0;
	mov.u32 	%r68, %ctaid.y;
	mov.u32 	%r69, %ntid.y;
	mad.lo.s32 	%r13, %r68, %r69, %r1;
	mov.u32 	%r70, %ctaid.x;
	mad.lo.s32 	%r14, %r70, %r2, %r3;
	setp.ge.s32 	%p8, %r13, %r46;
	setp.ge.s32 	%p9, %r14, %r47;
	or.pred  	%p10, %p8, %p9;
	@%p10 bra 	$L__BB0_27;
	setp.eq.s32 	%p11, %r45, 0;
	mov.b64 	%rd105, 0;
	@%p11 bra 	$L__BB0_26;
	cvt.u32.u64 	%r72, %rd3;
	shr.u32 	%r73, %r45, 31;
	add.s32 	%r74, %r45, %r73;
	shr.s32 	%r75, %r74, 1;
	sub.s32 	%r15, %r13, %r75;
	sub.s32 	%r16, %r14, %r75;
	max.u32 	%r17, %r72, 1;
	setp.lt.u32 	%p12, %r72, 4;
	mov.b64 	%rd105, 0;
	mov.b32 	%r112, 0;
	@%p12 bra 	$L__BB0_23;
	and.b32  	%r112, %r17, 2147483644;
	mov.b64 	%rd105, 0;
	mov.b32 	%r111, 0;
$L__BB0_14:
	.pragma "nounroll";
	div.s32 	%r20, %r111, %r45;
	mul.lo.s32 	%r77, %r20, %r45;
	sub.s32 	%r21, %r111, %r77;
	add.s32 	%r22, %r15, %r20;
	add.s32 	%r23, %r16, %r21;
	setp.lt.s32 	%p13, %r23, 0;
	setp.gt.s32 	%p14, %r22, -1;
	setp.lt.s32 	%p15, %r22, %r46;
	and.pred  	%p16, %p14, %p15;
	not.pred 	%p18, %p16;
	or.pred  	%p19, %p13, %p18;
	setp.ge.s32 	%p20, %r23, %r47;
	or.pred  	%p21, %p20, %p19;
	@%p21 bra 	$L__BB0_16;
	mad.lo.s32 	%r78, %r22, %r47, %r23;
	mul.wide.s32 	%rd73, %r78, 8;
	add.s64 	%rd74, %rd2, %rd73;
	ld.global.u64 	%rd75, [%rd74];
	mad.lo.s32 	%r79, %r20, %r45, %r21;
	shl.b32 	%r80, %r79, 3;
	mov.u32 	%r81, filter;
	add.s32 	%r82, %r81, %r80;
	ld.shared.u64 	%rd76, [%r82];
	mad.lo.s64 	%rd105, %rd76, %rd75, %rd105;
$L__BB0_16:
	add.s32 	%r24, %r111, 1;
	div.s32 	%r25, %r24, %r45;
	mul.lo.s32 	%r83, %r25, %r45;
	sub.s32 	%r26, %r24, %r83;
	add.s32 	%r27, %r15, %r25;
	add.s32 	%r28, %r16, %r26;
	setp.lt.s32 	%p22, %r28, 0;
	setp.gt.s32 	%p23, %r27, -1;
	setp.lt.s32 	%p24, %r27, %r46;
	and.pred  	%p25, %p23, %p24;
	not.pred 	%p27, %p25;
	or.pred  	%p28, %p22, %p27;
	setp.ge.s32 	%p29, %r28, %r47;
	or.pred  	%p30, %p29, %p28;
	@%p30 bra 	$L__BB0_18;
	mad.lo.s32 	%r84, %r27, %r47, %r28;
	mul.wide.s32 	%rd77, %r84, 8;
	add.s64 	%rd78, %rd2, %rd77;
	ld.global.u64 	%rd79, [%rd78];
	mad.lo.s32 	%r85, %r25, %r45, %r26;
	shl.b32 	%r86, %r85, 3;
	mov.u32 	%r87, filter;
	add.s32 	%r88, %r87, %r86;
	ld.shared.u64 	%rd80, [%r88];
	mad.lo.s64 	%rd105, %rd80, %rd79, %rd105;
$L__BB0_18:
	add.s32 	%r29, %r24, 1;
	div.s32 	%r30, %r29, %r45;
	mul.lo.s32 	%r89, %r30, %r45;
	sub.s32 	%r31, %r29, %r89;
	add.s32 	%r32, %r15, %r30;
	add.s32 	%r33, %r16, %r31;
	setp.lt.s32 	%p31, %r33, 0;
	setp.gt.s32 	%p32, %r32, -1;
	setp.lt.s32 	%p33, %r32, %r46;
	and.pred  	%p34, %p32, %p33;
	not.pred 	%p36, %p34;
	or.pred  	%p37, %p31, %p36;
	setp.ge.s32 	%p38, %r33, %r47;
	or.pred  	%p39, %p38, %p37;
	@%p39 bra 	$L__BB0_20;
	mad.lo.s32 	%r90, %r32, %r47, %r33;
	mul.wide.s32 	%rd81, %r90, 8;
	add.s64 	%rd82, %rd2, %rd81;
	ld.global.u64 	%rd83, [%rd82];
	mad.lo.s32 	%r91, %r30, %r45, %r31;
	shl.b32 	%r92, %r91, 3;
	mov.u32 	%r93, filter;
	add.s32 	%r94, %r93, %r92;
	ld.shared.u64 	%rd84, [%r94];
	mad.lo.s64 	%rd105, %rd84, %rd83, %rd105;
$L__BB0_20:
	add.s32 	%r34, %r29, 1;
	div.s32 	%r35, %r34, %r45;
	mul.lo.s32 	%r95, %r35, %r45;
	sub.s32 	%r36, %r34, %r95;
	add.s32 	%r37, %r15, %r35;
	add.s32 	%r38, %r16, %r36;
	setp.lt.s32 	%p40, %r38, 0;
	setp.gt.s32 	%p41, %r37, -1;
	setp.lt.s32 	%p42, %r37, %r46;
	and.pred  	%p43, %p41, %p42;
	not.pred 	%p45, %p43;
	or.pred  	%p46, %p40, %p45;
	setp.ge.s32 	%p47, %r38, %r47;
	or.pred  	%p48, %p47, %p46;
	@%p48 bra 	$L__BB0_22;
	mad.lo.s32 	%r96, %r37, %r47, %r38;
	mul.wide.s32 	%rd85, %r96, 8;
	add.s64 	%rd86, %rd2, %rd85;
	ld.global.u64 	%rd87, [%rd86];
	mad.lo.s32 	%r97, %r35, %r45, %r36;
	shl.b32 	%r98, %r97, 3;
	mov.u32 	%r99, filter;
	add.s32 	%r100, %r99, %r98;
	ld.shared.u64 	%rd88, [%r100];
	mad.lo.s64 	%rd105, %rd88, %rd87, %rd105;
$L__BB0_22:
	add.s32 	%r111, %r34, 1;
	setp.ne.s32 	%p49, %r111, %r112;
	@%p49 bra 	$L__BB0_14;
$L__BB0_23:
	and.b32  	%r101, %r17, 1;
	setp.eq.b32 	%p50, %r101, 1;
	not.pred 	%p51, %p50;
	@%p51 bra 	$L__BB0_26;
	div.s32 	%r41, %r112, %r45;
	mul.lo.s32 	%r102, %r41, %r45;
	sub.s32 	%r42, %r112, %r102;
	add.s32 	%r43, %r15, %r41;
	add.s32 	%r44, %r16, %r42;
	setp.lt.s32 	%p52, %r44, 0;
	setp.gt.s32 	%p53, %r43, -1;
	setp.lt.s32 	%p54, %r43, %r46;
	and.pred  	%p55, %p53, %p54;
	not.pred 	%p57, %p55;
	or.pred  	%p58, %p52, %p57;
	setp.ge.s32 	%p59, %r44, %r47;
	or.pred  	%p60, %p59, %p58;
	@%p60 bra 	$L__BB0_26;
	mad.lo.s32 	%r103, %r43, %r47, %r44;
	mul.wide.s32 	%rd89, %r103, 8;
	add.s64 	%rd90, %rd2, %rd89;
	ld.global.u64 	%rd91, [%rd90];
	mad.lo.s32 	%r104, %r41, %r45, %r42;
	shl.b32 	%r105, %r104, 3;
	mov.u32 	%r106, filter;
	add.s32 	%r107, %r106, %r105;
	ld.shared.u64 	%rd92, [%r107];
	mad.lo.s64 	%rd105, %rd92, %rd91, %rd105;
$L__BB0_26:
	ld.param.u64 	%rd96, [_Z7dkernelPlS_S_iii_param_1];
	mad.lo.s32 	%r108, %r47, %r13, %r14;
	cvta.to.global.u64 	%rd93, %rd96;
	mul.wide.s32 	%rd94, %r108, 8;
	add.s64 	%rd95, %rd93, %rd94;
	st.global.u64 	[%rd95], %rd105;
$L__BB0_27:
	ret;

}


// ===== COMPILED SASS (sm_100) =====

	.target	sm_100

	.elftype	@"ET_EXEC"


//--------------------- .note.nv.tkinfo           --------------------------
	.section	.note.nv.tkinfo,"",@"SHT_NOTE"
	.sectionflags	@"SHF_NOTE_NV_TKINFO"
	.tkinfo
        /*0018*/ 	.word	0x00000002
        /*0030*/ 	.string	""
        /*0030*/ 	.string	"ptxas"
        /*0030*/ 	.string	"Cuda compilation tools, release 13.0, V13.0.88"
        /*0030*/ 	.string	"Build cuda_13.0.r13.0/compiler.36424714_0"
        /*0030*/ 	.string	"-arch sm_100 -m 64 "



//--------------------- .note.nv.cuinfo           --------------------------
	.section	.note.nv.cuinfo,"",@"SHT_NOTE"
	.sectionflags	@"SHF_NOTE_NV_CUINFO"
        /*0018*/ 	.short	0x0002
        /*001a*/ 	.short	0x0064
        /*001c*/ 	.short	0x0082
	.zero		2


//--------------------- .nv.info                  --------------------------
	.section	.nv.info,"",@"SHT_CUDA_INFO"
	.align	4


	//----- nvinfo : EIATTR_REGCOUNT
	.align		4
        /*0000*/ 	.byte	0x04, 0x2f
        /*0002*/ 	.short	(.L_1 - .L_0)
	.align		4
.L_0:
        /*0004*/ 	.word	index@(_Z7dkernelPlS_S_iii)
        /*0008*/ 	.word	0x00000020


	//----- nvinfo : EIATTR_FRAME_SIZE
	.align		4
.L_1:
        /*000c*/ 	.byte	0x04, 0x11
        /*000e*/ 	.short	(.L_3 - .L_2)
	.align		4
.L_2:
        /*0010*/ 	.word	index@($__internal_0_$__cuda_sm20_div_u64)
        /*0014*/ 	.word	0x00000000


	//----- nvinfo : EIATTR_FRAME_SIZE
	.align		4
.L_3:
        /*0018*/ 	.byte	0x04, 0x11
        /*001a*/ 	.short	(.L_5 - .L_4)
	.align		4
.L_4:
        /*001c*/ 	.word	index@(_Z7dkernelPlS_S_iii)
        /*0020*/ 	.word	0x00000000


	//----- nvinfo : EIATTR_MIN_STACK_SIZE
	.align		4
.L_5:
        /*0024*/ 	.byte	0x04, 0x12
        /*0026*/ 	.short	(.L_7 - .L_6)
	.align		4
.L_6:
        /*0028*/ 	.word	index@(_Z7dkernelPlS_S_iii)
        /*002c*/ 	.word	0x00000000
.L_7:


//--------------------- .nv.compat                --------------------------
	.section	.nv.compat,"",@"SHT_CUDA_COMPAT_INFO"
	.align	4
        /*0000*/ 	.byte	0x02, 0x09, 0x00, 0x00, 0x02, 0x02, 0x01, 0x00, 0x02, 0x05, 0x05, 0x00, 0x03, 0x07, 0x01, 0x01
        /*0010*/ 	.byte	0x02, 0x03, 0x00, 0x00, 0x02, 0x06, 0x01, 0x00, 0x04, 0x0b, 0x08, 0x00, 0x09, 0x00, 0x00, 0x00
        /*0020*/ 	.byte	0x00, 0x00, 0x00, 0x00


//--------------------- .nv.info._Z7dkernelPlS_S_iii --------------------------
	.section	.nv.info._Z7dkernelPlS_S_iii,"",@"SHT_CUDA_INFO"
	.sectionflags	@""
	.align	4


	//----- nvinfo : EIATTR_CUDA_API_VERSION
	.align		4
        /*0000*/ 	.byte	0x04, 0x37
        /*0002*/ 	.short	(.L_9 - .L_8)
.L_8:
        /*0004*/ 	.word	0x00000082


	//----- nvinfo : EIATTR_KPARAM_INFO
	.align		4
.L_9:
        /*0008*/ 	.byte	0x04, 0x17
        /*000a*/ 	.short	(.L_11 - .L_10)
.L_10:
        /*000c*/ 	.word	0x00000000
        /*0010*/ 	.short	0x0005
        /*0012*/ 	.short	0x0020
        /*0014*/ 	.byte	0x00, 0xf0, 0x11, 0x00


	//----- nvinfo : EIATTR_KPARAM_INFO
	.align		4
.L_11:
        /*0018*/ 	.byte	0x04, 0x17
        /*001a*/ 	.short	(.L_13 - .L_12)
.L_12:
        /*001c*/ 	.word	0x00000000
        /*0020*/ 	.short	0x0004
        /*0022*/ 	.short	0x001c
        /*0024*/ 	.byte	0x00, 0xf0, 0x11, 0x00


	//----- nvinfo : EIATTR_KPARAM_INFO
	.align		4
.L_13:
        /*0028*/ 	.byte	0x04, 0x17
        /*002a*/ 	.short	(.L_15 - .L_14)
.L_14:
        /*002c*/ 	.word	0x00000000
        /*0030*/ 	.short	0x0003
        /*0032*/ 	.short	0x0018
        /*0034*/ 	.byte	0x00, 0xf0, 0x11, 0x00


	//----- nvinfo : EIATTR_KPARAM_INFO
	.align		4
.L_15:
        /*0038*/ 	.byte	0x04, 0x17
        /*003a*/ 	.short	(.L_17 - .L_16)
.L_16:
        /*003c*/ 	.word	0x00000000
        /*0040*/ 	.short	0x0002
        /*0042*/ 	.short	0x0010
        /*0044*/ 	.byte	0x00, 0xf5, 0x21, 0x00


	//----- nvinfo : EIATTR_KPARAM_INFO
	.align		4
.L_17:
        /*0048*/ 	.byte	0x04, 0x17
        /*004a*/ 	.short	(.L_19 - .L_18)
.L_18:
        /*004c*/ 	.word	0x00000000
        /*0050*/ 	.short	0x0001
        /*0052*/ 	.short	0x0008
        /*0054*/ 	.byte	0x00, 0xf5, 0x21, 0x00


	//----- nvinfo : EIATTR_KPARAM_INFO
	.align		4
.L_19:
        /*0058*/ 	.byte	0x04, 0x17
        /*005a*/ 	.short	(.L_21 - .L_20)
.L_20:
        /*005c*/ 	.word	0x00000000
        /*0060*/ 	.short	0x0000
        /*0062*/ 	.short	0x0000
        /*0064*/ 	.byte	0x00, 0xf5, 0x21, 0x00


	//----- nvinfo : EIATTR_SPARSE_MMA_MASK
	.align		4
.L_21:
        /*0068*/ 	.byte	0x03, 0x50
        /*006a*/ 	.short	0x0000


	//----- nvinfo : EIATTR_MAXREG_COUNT
	.align		4
        /*006c*/ 	.byte	0x03, 0x1b
        /*006e*/ 	.short	0x00ff


	//----- nvinfo : EIATTR_NUM_BARRIERS
	.align		4
        /*0070*/ 	.byte	0x02, 0x4c
        /*0072*/ 	.byte	0x01
	.zero		1


	//----- nvinfo : EIATTR_MERCURY_ISA_VERSION
	.align		4
        /*0074*/ 	.byte	0x03, 0x5f
        /*0076*/ 	.short	0x0101


	//----- nvinfo : EIATTR_VRC_CTA_INIT_COUNT
	.align		4
        /*0078*/ 	.byte	0x02, 0x4a
	.zero		1
	.zero		1


	//----- nvinfo : EIATTR_EXIT_INSTR_OFFSETS
	.align		4
        /*007c*/ 	.byte	0x04, 0x1c
        /*007e*/ 	.short	(.L_23 - .L_22)


	//   ....[0]....
.L_22:
        /*0080*/ 	.word	0x000008c0


	//   ....[1]....
        /*0084*/ 	.word	0x00001880


	//----- nvinfo : EIATTR_CRS_STACK_SIZE
	.align		4
.L_23:
        /*0088*/ 	.byte	0x04, 0x1e
        /*008a*/ 	.short	(.L_25 - .L_24)
.L_24:
        /*008c*/ 	.word	0x00000000


	//----- nvinfo : EIATTR_CBANK_PARAM_SIZE
	.align		4
.L_25:
        /*0090*/ 	.byte	0x03, 0x19
        /*0092*/ 	.short	0x0024


	//----- nvinfo : EIATTR_PARAM_CBANK
	.align		4
        /*0094*/ 	.byte	0x04, 0x0a
        /*0096*/ 	.short	(.L_27 - .L_26)
	.align		4
.L_26:
        /*0098*/ 	.word	index@(.nv.constant0._Z7dkernelPlS_S_iii)
        /*009c*/ 	.short	0x0380
        /*009e*/ 	.short	0x0024


	//----- nvinfo : EIATTR_SW_WAR
	.align		4
.L_27:
        /*00a0*/ 	.byte	0x04, 0x36
        /*00a2*/ 	.short	(.L_29 - .L_28)
.L_28:
        /*00a4*/ 	.word	0x00000008
.L_29:


//--------------------- .nv.callgraph             --------------------------
	.section	.nv.callgraph,"",@"SHT_CUDA_CALLGRAPH"
	.align	4
	.sectionentsize	8
	.align		4
        /*0000*/ 	.word	0x00000000
	.align		4
        /*0004*/ 	.word	0xffffffff
	.align		4
        /*0008*/ 	.word	0x00000000
	.align		4
        /*000c*/ 	.word	0xfffffffe
	.align		4
        /*0010*/ 	.word	0x00000000
	.align		4
        /*0014*/ 	.word	0xfffffffd
	.align		4
        /*0018*/ 	.word	0x00000000
	.align		4
        /*001c*/ 	.word	0xfffffffc


//--------------------- .text._Z7dkernelPlS_S_iii --------------------------
	.section	.text._Z7dkernelPlS_S_iii,"ax",@progbits
	.align	128
        .global         _Z7dkernelPlS_S_iii
        .type           _Z7dkernelPlS_S_iii,@function
        .size           _Z7dkernelPlS_S_iii,(.L_x_14 - _Z7dkernelPlS_S_iii)
        .other          _Z7dkernelPlS_S_iii,@"STO_CUDA_ENTRY STV_DEFAULT"
_Z7dkernelPlS_S_iii:
.text._Z7dkernelPlS_S_iii:
[----:B------:R-:W-:Y:S01]  /*0000*/  LDC R1, c[0x0][0x37c] ;  /* 0x0000df00ff017b82 */ /* 0x000fe20000000800 */
[----:B------:R-:W0:Y:S01]  /*0010*/  S2R R3, SR_TID.Y ;  /* 0x0000000000037919 */ /* 0x000e220000002200 */
[----:B------:R-:W1:Y:S01]  /*0020*/  LDCU UR4, c[0x0][0x398] ;  /* 0x00007300ff0477ac */ /* 0x000e620008000800 */
[----:B------:R-:W-:Y:S01]  /*0030*/  BSSY.RECONVERGENT B0, `(.L_x_0) ;  /* 0x000007e000007945 */ /* 0x000fe20003800200 */
[----:B------:R-:W0:Y:S01]  /*0040*/  S2R R0, SR_TID.X ;  /* 0x0000000000007919 */ /* 0x000e220000002100 */
[----:B------:R-:W0:Y:S01]  /*0050*/  LDCU UR8, c[0x0][0x360] ;  /* 0x00006c00ff0877ac */ /* 0x000e220008000800 */
[----:B------:R-:W2:Y:S01]  /*0060*/  LDCU.64 UR10, c[0x0][0x358] ;  /* 0x00006b00ff0a77ac */ /* 0x000ea20008000a00 */
[----:B-1----:R-:W-:Y:S01]  /*0070*/  UIMAD UR4, UR4, UR4, URZ ;  /* 0x00000004040472a4 */ /* 0x002fe2000f8e02ff */
[----:B0-----:R-:W-:-:S05]  /*0080*/  IMAD R22, R3, UR8, R0 ;  /* 0x0000000803167c24 */ /* 0x001fca000f8e0200 */
[----:B------:R-:W-:-:S13]  /*0090*/  ISETP.GE.U32.AND P0, PT, R22, UR4, PT ;  /* 0x0000000416007c0c */ /* 0x000fda000bf06070 */
[----:B--2---:R-:W-:Y:S05]  /*00a0*/  @P0 BRA `(.L_x_1) ;  /* 0x0000000400d80947 */ /* 0x004fea0003800000 */
[----:B------:R-:W0:Y:S01]  /*00b0*/  LDC R12, c[0x0][0x364] ;  /* 0x0000d900ff0c7b82 */ /* 0x000e220000000800 */
[----:B------:R-:W-:Y:S01]  /*00c0*/  IMAD.MOV.U32 R7, RZ, RZ, -0x1 ;  /* 0xffffffffff077424 */ /* 0x000fe200078e00ff */
[----:B------:R-:W-:Y:S01]  /*00d0*/  BSSY.RECONVERGENT B1, `(.L_x_2) ;  /* 0x0000023000017945 */ /* 0x000fe20003800200 */
[----:B------:R-:W-:Y:S02]  /*00e0*/  IMAD.MOV.U32 R21, RZ, RZ, RZ ;  /* 0x000000ffff157224 */ /* 0x000fe400078e00ff */
[----:B0-----:R-:W-:-:S04]  /*00f0*/  IMAD R2, R12, UR8, RZ ;  /* 0x000000080c027c24 */ /* 0x001fc8000f8e02ff */
[----:B------:R-:W-:-:S05]  /*0100*/  IMAD.IADD R9, R22, 0x1, R2 ;  /* 0x0000000116097824 */ /* 0x000fca00078e0202 */
[C---:B------:R-:W-:Y:S02]  /*0110*/  ISETP.GT.U32.AND P0, PT, R9.reuse, UR4, PT ;  /* 0x0000000409007c0c */ /* 0x040fe4000bf04070 */
[C---:B------:R-:W-:Y:S02]  /*0120*/  ISETP.GE.U32.AND P1, PT, R9.reuse, UR4, PT ;  /* 0x0000000409007c0c */ /* 0x040fe4000bf26070 */
[----:B------:R-:W-:Y:S02]  /*0130*/  ISETP.GT.U32.AND.EX P0, PT, RZ, RZ, PT, P0 ;  /* 0x000000ffff00720c */ /* 0x000fe40003f04100 */
[----:B------:R-:W-:Y:S02]  /*0140*/  SEL R6, RZ, 0x1, P1 ;  /* 0x00000001ff067807 */ /* 0x000fe40000800000 */
[----:B------:R-:W-:-:S04]  /*0150*/  SEL R4, R9, UR4, P0 ;  /* 0x0000000409047c07 */ /* 0x000fc80008000000 */
[----:B------:R-:W-:-:S04]  /*0160*/  IADD3 R9, P0, P1, R4, -R6, -R9 ;  /* 0x8000000604097210 */ /* 0x000fc8000791e809 */
[----:B------:R-:W-:-:S04]  /*0170*/  IADD3.X R7, PT, PT, RZ, -0x1, R7, P0, P1 ;  /* 0xffffffffff077810 */ /* 0x000fc800007e2407 */
[----:B------:R-:W-:-:S13]  /*0180*/  ISETP.NE.U32.AND P0, PT, R7, RZ, PT ;  /* 0x000000ff0700720c */ /* 0x000fda0003f05070 */
[----:B------:R-:W-:Y:S05]  /*0190*/  @P0 BRA `(.L_x_3) ;  /* 0x0000000000500947 */ /* 0x000fea0003800000 */
[----:B------:R-:W0:Y:S01]  /*01a0*/  I2F.U32.RP R7, R2 ;  /* 0x0000000200077306 */ /* 0x000e220000209000 */
[----:B------:R-:W-:Y:S01]  /*01b0*/  IMAD.MOV R11, RZ, RZ, -R2 ;  /* 0x000000ffff0b7224 */ /* 0x000fe200078e0a02 */
[----:B------:R-:W-:-:S06]  /*01c0*/  ISETP.NE.U32.AND P2, PT, R2, RZ, PT ;  /* 0x000000ff0200720c */ /* 0x000fcc0003f45070 */
[----:B0-----:R-:W0:Y:S02]  /*01d0*/  MUFU.RCP R7, R7 ;  /* 0x0000000700077308 */ /* 0x001e240000001000 */
[----:B0-----:R-:W-:-:S06]  /*01e0*/  IADD3 R4, PT, PT, R7, 0xffffffe, RZ ;  /* 0x0ffffffe07047810 */ /* 0x001fcc0007ffe0ff */
[----:B------:R0:W1:Y:S02]  /*01f0*/  F2I.FTZ.U32.TRUNC.NTZ R5, R4 ;  /* 0x0000000400057305 */ /* 0x000064000021f000 */
[----:B0-----:R-:W-:Y:S02]  /*0200*/  IMAD.MOV.U32 R4, RZ, RZ, RZ ;  /* 0x000000ffff047224 */ /* 0x001fe400078e00ff */
[----:B-1----:R-:W-:-:S04]  /*0210*/  IMAD R11, R11, R5, RZ ;  /* 0x000000050b0b7224 */ /* 0x002fc800078e02ff */
[----:B------:R-:W-:-:S06]  /*0220*/  IMAD.HI.U32 R8, R5, R11, R4 ;  /* 0x0000000b05087227 */ /* 0x000fcc00078e0004 */
[----:B------:R-:W-:-:S04]  /*0230*/  IMAD.HI.U32 R4, R8, R9, RZ ;  /* 0x0000000908047227 */ /* 0x000fc800078e00ff */
[----:B------:R-:W-:-:S04]  /*0240*/  IMAD.MOV R5, RZ, RZ, -R4 ;  /* 0x000000ffff057224 */ /* 0x000fc800078e0a04 */
[----:B------:R-:W-:Y:S02]  /*0250*/  IMAD R9, R2, R5, R9 ;  /* 0x0000000502097224 */ /* 0x000fe400078e0209 */
[----:B------:R-:W-:-:S03]  /*0260*/  IMAD.MOV.U32 R5, RZ, RZ, RZ ;  /* 0x000000ffff057224 */ /* 0x000fc600078e00ff */
[----:B------:R-:W-:-:S13]  /*0270*/  ISETP.GE.U32.AND P0, PT, R9, R2, PT ;  /* 0x000000020900720c */ /* 0x000fda0003f06070 */
[----:B------:R-:W-:Y:S01]  /*0280*/  @P0 IADD3 R9, PT, PT, -R2, R9, RZ ;  /* 0x0000000902090210 */ /* 0x000fe20007ffe1ff */
[----:B------:R-:W-:-:S03]  /*0290*/  @P0 VIADD R4, R4, 0x1 ;  /* 0x0000000104040836 */ /* 0x000fc60000000000 */
[----:B------:R-:W-:-:S13]  /*02a0*/  ISETP.GE.U32.AND P1, PT, R9, R2, PT ;  /* 0x000000020900720c */ /* 0x000fda0003f26070 */
[----:B------:R-:W-:Y:S01]  /*02b0*/  @P1 VIADD R4, R4, 0x1 ;  /* 0x0000000104041836 */ /* 0x000fe20000000000 */
[----:B------:R-:W-:Y:S01]  /*02c0*/  @!P2 LOP3.LUT R4, RZ, R2, RZ, 0x33, !PT ;  /* 0x00000002ff04a212 */ /* 0x000fe200078e33ff */
[----:B------:R-:W-:Y:S06]  /*02d0*/  BRA `(.L_x_4) ;  /* 0x0000000000087947 */ /* 0x000fec0003800000 */
.L_x_3:
[----:B------:R-:W-:-:S07]  /*02e0*/  MOV R8, 0x300 ;  /* 0x0000030000087802 */ /* 0x000fce0000000f00 */
[----:B------:R-:W-:Y:S05]  /*02f0*/  CALL.REL.NOINC `($__internal_0_$__cuda_sm20_div_u64) ;  /* 0x0000001400647944 */ /* 0x000fea0003c00000 */
.L_x_4:
[----:B------:R-:W-:Y:S05]  /*0300*/  BSYNC.RECONVERGENT B1 ;  /* 0x0000000000017941 */ /* 0x000fea0003800200 */
.L_x_2:
[----:B------:R-:W-:Y:S01]  /*0310*/  IADD3 R6, P0, PT, R4, R6, RZ ;  /* 0x0000000604067210 */ /* 0x000fe20007f1e0ff */
[----:B------:R-:W-:Y:S03]  /*0320*/  BSSY.RECONVERGENT B1, `(.L_x_5) ;  /* 0x0000023000017945 */ /* 0x000fe60003800200 */
[C---:B------:R-:W-:Y:S02]  /*0330*/  LOP3.LUT R7, R6.reuse, 0x3, RZ, 0xc0, !PT ;  /* 0x0000000306077812 */ /* 0x040fe400078ec0ff */
[----:B------:R-:W-:Y:S02]  /*0340*/  IADD3.X R4, PT, PT, RZ, R5, RZ, P0, !PT ;  /* 0x00000005ff047210 */ /* 0x000fe400007fe4ff */
[----:B------:R-:W-:Y:S02]  /*0350*/  ISETP.NE.U32.AND P1, PT, R7, 0x3, PT ;  /* 0x000000030700780c */ /* 0x000fe40003f25070 */
[----:B------:R-:W-:-:S02]  /*0360*/  ISETP.GE.U32.AND P0, PT, R6, 0x3, PT ;  /* 0x000000030600780c */ /* 0x000fc40003f06070 */
[----:B------:R-:W-:Y:S02]  /*0370*/  ISETP.NE.AND.EX P1, PT, RZ, RZ, PT, P1 ;  /* 0x000000ffff00720c */ /* 0x000fe40003f25310 */
[----:B------:R-:W-:-:S11]  /*0380*/  ISETP.GE.U32.AND.EX P0, PT, R4, RZ, PT, P0 ;  /* 0x000000ff0400720c */ /* 0x000fd60003f06100 */
[----:B------:R-:W-:Y:S05]  /*0390*/  @!P1 BRA `(.L_x_6) ;  /* 0x00000000006c9947 */ /* 0x000fea0003800000 */
[----:B------:R-:W0:Y:S01]  /*03a0*/  S2UR UR6, SR_CgaCtaId ;  /* 0x00000000000679c3 */ /* 0x000e220000008800 */
[----:B------:R-:W1:Y:S01]  /*03b0*/  LDCU.64 UR12, c[0x0][0x390] ;  /* 0x00007200ff0c77ac */ /* 0x000e620008000a00 */
[----:B------:R-:W-:Y:S02]  /*03c0*/  VIADD R8, R6, 0x1 ;  /* 0x0000000106087836 */ /* 0x000fe40000000000 */
[----:B------:R-:W-:Y:S01]  /*03d0*/  IMAD.WIDE.U32 R4, R12, UR8, RZ ;  /* 0x000000080c047c25 */ /* 0x000fe2000f8e00ff */
[----:B------:R-:W-:Y:S02]  /*03e0*/  UMOV UR5, 0x400 ;  /* 0x0000040000057882 */ /* 0x000fe40000000000 */
[----:B------:R-:W-:Y:S02]  /*03f0*/  LOP3.LUT R8, R8, 0x3, RZ, 0xc0, !PT ;  /* 0x0000000308087812 */ /* 0x000fe400078ec0ff */
[----:B------:R-:W-:Y:S02]  /*0400*/  SHF.L.U64.HI R13, R4, 0x3, R5 ;  /* 0x00000003040d7819 */ /* 0x000fe40000010205 */
[----:B------:R-:W-:-:S05]  /*0410*/  IADD3 R8, P2, PT, RZ, -R8, RZ ;  /* 0x80000008ff087210 */ /* 0x000fca0007f5e0ff */
[----:B------:R-:W-:Y:S01]  /*0420*/  IMAD.X R10, RZ, RZ, -0x1, P2 ;  /* 0xffffffffff0a7424 */ /* 0x000fe200010e06ff */
[----:B-1----:R-:W-:-:S04]  /*0430*/  LEA R11, P1, R22, UR12, 0x3 ;  /* 0x0000000c160b7c11 */ /* 0x002fc8000f8218ff */
[----:B------:R-:W-:Y:S01]  /*0440*/  LEA.HI.X R14, R22, UR13, R21, 0x3, P1 ;  /* 0x0000000d160e7c11 */ /* 0x000fe200088f1c15 */
[----:B0-----:R-:W-:-:S06]  /*0450*/  ULEA UR5, UR6, UR5, 0x18 ;  /* 0x0000000506057291 */ /* 0x001fcc000f8ec0ff */
[----:B------:R-:W-:-:S07]  /*0460*/  LEA R9, R22, UR5, 0x3 ;  /* 0x0000000516097c11 */ /* 0x000fce000f8e18ff */
.L_x_7:
[----:B------:R-:W-:Y:S01]  /*0470*/  IMAD.MOV.U32 R6, RZ, RZ, R11 ;  /* 0x000000ffff067224 */ /* 0x000fe200078e000b */
[----:B------:R-:W-:-:S06]  /*0480*/  MOV R7, R14 ;  /* 0x0000000e00077202 */ /* 0x000fcc0000000f00 */
[----:B------:R-:W2:Y:S01]  /*0490*/  LDG.E.64 R6, desc[UR10][R6.64] ;  /* 0x0000000a06067981 */ /* 0x000ea2000c1e1b00 */
[----:B------:R-:W-:Y:S02]  /*04a0*/  IADD3 R8, P1, PT, R8, 0x1, RZ ;  /* 0x0000000108087810 */ /* 0x000fe40007f3e0ff */
[----:B------:R-:W-:Y:S02]  /*04b0*/  IADD3 R22, P2, PT, R2, R22, RZ ;  /* 0x0000001602167210 */ /* 0x000fe40007f5e0ff */
[----:B------:R-:W-:Y:S01]  /*04c0*/  LEA R11, P3, R4, R11, 0x3 ;  /* 0x0000000b040b7211 */ /* 0x000fe200078618ff */
[----:B------:R-:W-:Y:S01]  /*04d0*/  IMAD.X R10, RZ, RZ, R10, P1 ;  /* 0x000000ffff0a7224 */ /* 0x000fe200008e060a */
[----:B------:R-:W-:Y:S01]  /*04e0*/  ISETP.NE.U32.AND P1, PT, R8, RZ, PT ;  /* 0x000000ff0800720c */ /* 0x000fe20003f25070 */
[----:B------:R-:W-:Y:S02]  /*04f0*/  IMAD.X R21, RZ, RZ, R21, P2 ;  /* 0x000000ffff157224 */ /* 0x000fe400010e0615 */
[----:B------:R-:W-:Y:S01]  /*0500*/  IMAD.X R14, R14, 0x1, R13, P3 ;  /* 0x000000010e0e7824 */ /* 0x000fe200018e060d */
[----:B------:R-:W-:Y:S01]  /*0510*/  ISETP.NE.AND.EX P1, PT, R10, RZ, PT, P1 ;  /* 0x000000ff0a00720c */ /* 0x000fe20003f25310 */
[----:B--2---:R0:W-:Y:S02]  /*0520*/  STS.64 [R9], R6 ;  /* 0x0000000609007388 */ /* 0x0041e40000000a00 */
[----:B0-----:R-:W-:-:S10]  /*0530*/  LEA R9, R2, R9, 0x3 ;  /* 0x0000000902097211 */ /* 0x001fd400078e18ff */
[----:B------:R-:W-:Y:S05]  /*0540*/  @P1 BRA `(.L_x_7) ;  /* 0xfffffffc00c81947 */ /* 0x000fea000383ffff */
.L_x_6:
[----:B------:R-:W-:Y:S05]  /*0550*/  BSYNC.RECONVERGENT B1 ;  /* 0x0000000000017941 */ /* 0x000fea0003800200 */
.L_x_5:
[----:B------:R-:W-:Y:S05]  /*0560*/  @!P0 BRA `(.L_x_1) ;  /* 0x0000000000a88947 */ /* 0x000fea0003800000 */
[----:B------:R-:W0:Y:S01]  /*0570*/  S2R R5, SR_CgaCtaId ;  /* 0x0000000000057919 */ /* 0x000e220000008800 */
[----:B------:R-:W1:Y:S01]  /*0580*/  LDCU.64 UR6, c[0x0][0x390] ;  /* 0x00007200ff0677ac */ /* 0x000e620008000a00 */
[----:B------:R-:W-:Y:S01]  /*0590*/  MOV R6, 0x400 ;  /* 0x0000040000067802 */ /* 0x000fe20000000f00 */
[----:B------:R-:W-:-:S05]  /*05a0*/  IMAD.WIDE.U32 R12, R12, UR8, RZ ;  /* 0x000000080c0c7c25 */ /* 0x000fca000f8e00ff */
[C-C-:B------:R-:W-:Y:S02]  /*05b0*/  SHF.L.U64.HI R8, R12.reuse, 0x3, R13.reuse ;  /* 0x000000030c087819 */ /* 0x140fe4000001020d */
[C-C-:B------:R-:W-:Y:S02]  /*05c0*/  SHF.L.U64.HI R20, R12.reuse, 0x5, R13.reuse ;  /* 0x000000050c147819 */ /* 0x140fe4000001020d */
[----:B------:R-:W-:Y:S02]  /*05d0*/  SHF.L.U64.HI R7, R12, 0x4, R13 ;  /* 0x000000040c077819 */ /* 0x000fe4000001020d */
[----:B-1----:R-:W-:-:S04]  /*05e0*/  LEA R4, P0, R22, UR6, 0x3 ;  /* 0x0000000616047c11 */ /* 0x002fc8000f8018ff */
[C---:B------:R-:W-:Y:S02]  /*05f0*/  LEA.HI.X R9, R22.reuse, UR7, R21, 0x3, P0 ;  /* 0x0000000716097c11 */ /* 0x040fe400080f1c15 */
[----:B0-----:R-:W-:Y:S01]  /*0600*/  LEA R6, R5, R6, 0x18 ;  /* 0x0000000605067211 */ /* 0x001fe200078ec0ff */
[----:B------:R-:W-:-:S07]  /*0610*/  IMAD.SHL.U32 R5, R22, 0x8, RZ ;  /* 0x0000000816057824 */ /* 0x000fce00078e00ff */
.L_x_8:
[----:B0-----:R-:W-:Y:S01]  /*0620*/  IMAD.MOV.U32 R14, RZ, RZ, R4 ;  /* 0x000000ffff0e7224 */ /* 0x001fe200078e0004 */
[CC--:B------:R-:W-:Y:S01]  /*0630*/  LEA R16, P0, R12.reuse, R4.reuse, 0x3 ;  /* 0x000000040c107211 */ /* 0x0c0fe200078018ff */
[----:B------:R-:W-:Y:S01]  /*0640*/  IMAD.MOV.U32 R15, RZ, RZ, R9 ;  /* 0x000000ffff0f7224 */ /* 0x000fe200078e0009 */
[C---:B------:R-:W-:Y:S01]  /*0650*/  LEA R10, P1, R12.reuse, R4, 0x4 ;  /* 0x000000040c0a7211 */ /* 0x040fe200078220ff */
[----:B------:R-:W-:Y:S02]  /*0660*/  IMAD R11, R13, 0x18, RZ ;  /* 0x000000180d0b7824 */ /* 0x000fe400078e02ff */
[----:B------:R-:W-:Y:S02]  /*0670*/  IMAD.WIDE.U32 R18, R12, 0x18, R14 ;  /* 0x000000180c127825 */ /* 0x000fe400078e000e */
[----:B------:R-:W2:Y:S02]  /*0680*/  LDG.E.64 R14, desc[UR10][R14.64] ;  /* 0x0000000a0e0e7981 */ /* 0x000ea4000c1e1b00 */
[----:B------:R-:W-:Y:S01]  /*0690*/  IMAD.X R17, R9, 0x1, R8, P0 ;  /* 0x0000000109117824 */ /* 0x000fe200000e0608 */
[----:B------:R-:W-:Y:S01]  /*06a0*/  IADD3 R19, PT, PT, R19, R11, RZ ;  /* 0x0000000b13137210 */ /* 0x000fe20007ffe0ff */
[----:B------:R-:W-:-:S04]  /*06b0*/  IMAD.X R11, R9, 0x1, R7, P1 ;  /* 0x00000001090b7824 */ /* 0x000fc800008e0607 */
[----:B------:R-:W3:Y:S04]  /*06c0*/  LDG.E.64 R16, desc[UR10][R16.64] ;  /* 0x0000000a10107981 */ /* 0x000ee8000c1e1b00 */
[----:B------:R-:W4:Y:S04]  /*06d0*/  LDG.E.64 R10, desc[UR10][R10.64] ;  /* 0x0000000a0a0a7981 */ /* 0x000f28000c1e1b00 */
[----:B------:R-:W5:Y:S01]  /*06e0*/  LDG.E.64 R18, desc[UR10][R18.64] ;  /* 0x0000000a12127981 */ /* 0x000f62000c1e1b00 */
[--C-:B------:R-:W-:Y:S01]  /*06f0*/  IMAD.IADD R23, R6, 0x1, R5.reuse ;  /* 0x0000000106177824 */ /* 0x100fe200078e0205 */
[C---:B------:R-:W-:Y:S01]  /*0700*/  IADD3 R22, P0, P1, R2.reuse, R22, R2 ;  /* 0x0000001602167210 */ /* 0x040fe2000791e002 */
[----:B------:R-:W-:-:S02]  /*0710*/  IMAD R5, R2, 0x20, R5 ;  /* 0x0000002002057824 */ /* 0x000fc400078e0205 */
[C-C-:B------:R-:W-:Y:S01]  /*0720*/  IMAD R27, R2.reuse, 0x10, R23.reuse ;  /* 0x00000010021b7824 */ /* 0x140fe200078e0217 */
[C---:B------:R-:W-:Y:S01]  /*0730*/  LEA R25, R2.reuse, R23, 0x3 ;  /* 0x0000001702197211 */ /* 0x040fe200078e18ff */
[C---:B------:R-:W-:Y:S01]  /*0740*/  IMAD R29, R2.reuse, 0x18, R23 ;  /* 0x00000018021d7824 */ /* 0x040fe200078e0217 */
[----:B------:R-:W-:Y:S02]  /*0750*/  IADD3.X R21, PT, PT, RZ, R21, RZ, P0, P1 ;  /* 0x00000015ff157210 */ /* 0x000fe400007e24ff */
[----:B------:R-:W-:-:S04]  /*0760*/  IADD3 R22, P0, P1, R2, R22, R2 ;  /* 0x0000001602167210 */ /* 0x000fc8000791e002 */
[----:B------:R-:W-:Y:S02]  /*0770*/  IADD3.X R21, PT, PT, RZ, R21, RZ, P0, P1 ;  /* 0x00000015ff157210 */ /* 0x000fe400007e24ff */
[----:B------:R-:W-:Y:S02]  /*0780*/  ISETP.GE.U32.AND P0, PT, R22, UR4, PT ;  /* 0x0000000416007c0c */ /* 0x000fe4000bf06070 */
[----:B------:R-:W-:Y:S02]  /*0790*/  LEA R4, P1, R12, R4, 0x5 ;  /* 0x000000040c047211 */ /* 0x000fe400078228ff */
[----:B------:R-:W-:-:S03]  /*07a0*/  ISETP.GE.U32.AND.EX P0, PT, R21, RZ, PT, P0 ;  /* 0x000000ff1500720c */ /* 0x000fc60003f06100 */
[----:B------:R-:W-:Y:S01]  /*07b0*/  IMAD.X R9, R9, 0x1, R20, P1 ;  /* 0x0000000109097824 */ /* 0x000fe200008e0614 */
[----:B--2---:R0:W-:Y:S04]  /*07c0*/  STS.64 [R23], R14 ;  /* 0x0000000e17007388 */ /* 0x0041e80000000a00 */
[----:B---3--:R0:W-:Y:S04]  /*07d0*/  STS.64 [R25], R16 ;  /* 0x0000001019007388 */ /* 0x0081e80000000a00 */
[----:B----4-:R0:W-:Y:S04]  /*07e0*/  STS.64 [R27], R10 ;  /* 0x0000000a1b007388 */ /* 0x0101e80000000a00 */
[----:B-----5:R0:W-:Y:S01]  /*07f0*/  STS.64 [R29], R18 ;  /* 0x000000121d007388 */ /* 0x0201e20000000a00 */
[----:B------:R-:W-:Y:S05]  /*0800*/  @!P0 BRA `(.L_x_8) ;  /* 0xfffffffc00848947 */ /* 0x000fea000383ffff */
.L_x_1:
[----:B------:R-:W-:Y:S05]  /*0810*/  BSYNC.RECONVERGENT B0 ;  /* 0x0000000000007941 */ /* 0x000fea0003800200 */
.L_x_0:
[----:B------:R-:W1:Y:S01]  /*0820*/  S2R R5, SR_CTAID.X ;  /* 0x0000000000057919 */ /* 0x000e620000002500 */
[----:B------:R-:W2:Y:S01]  /*0830*/  S2UR UR5, SR_CTAID.Y ;  /* 0x00000000000579c3 */ /* 0x000ea20000002600 */
[----:B------:R-:W3:Y:S01]  /*0840*/  LDCU UR6, c[0x0][0x3a0] ;  /* 0x00007400ff0677ac */ /* 0x000ee20008000800 */
[----:B------:R-:W4:Y:S06]  /*0850*/  LDCU UR7, c[0x0][0x39c] ;  /* 0x00007380ff0777ac */ /* 0x000f2c0008000800 */
[----:B------:R-:W2:Y:S01]  /*0860*/  LDC R2, c[0x0][0x364] ;  /* 0x0000d900ff027b82 */ /* 0x000ea20000000800 */
[----:B-1----:R-:W-:-:S02]  /*0870*/  IMAD R0, R5, UR8, R0 ;  /* 0x0000000805007c24 */ /* 0x002fc4000f8e0200 */
[----:B--2---:R-:W-:-:S05]  /*0880*/  IMAD R3, R2, UR5, R3 ;  /* 0x0000000502037c24 */ /* 0x004fca000f8e0203 */
[----:B------:R-:W-:Y:S01]  /*0890*/  BAR.SYNC.DEFER_BLOCKING 0x0 ;  /* 0x0000000000007b1d */ /* 0x000fe20000010000 */
[----:B---3--:R-:W-:-:S04]  /*08a0*/  ISETP.GE.AND P0, PT, R0, UR6, PT ;  /* 0x0000000600007c0c */ /* 0x008fc8000bf06270 */
[----:B----4-:R-:W-:-:S13]  /*08b0*/  ISETP.GE.OR P0, PT, R3, UR7, P0 ;  /* 0x0000000703007c0c */ /* 0x010fda0008706670 */
[----:B------:R-:W-:Y:S05]  /*08c0*/  @P0 EXIT ;  /* 0x000000000000094d */ /* 0x000fea0003800000 */
[----:B------:R-:W1:Y:S01]  /*08d0*/  LDCU UR5, c[0x0][0x398] ;  /* 0x00007300ff0577ac */ /* 0x000e620008000800 */
[----:B------:R-:W-:Y:S02]  /*08e0*/  CS2R R4, SRZ ;  /* 0x0000000000047805 */ /* 0x000fe4000001ff00 */
[----:B-1----:R-:W-:-:S04]  /*08f0*/  MOV R2, UR5 ;  /* 0x0000000500027c02 */ /* 0x002fc80008000f00 */
[----:B------:R-:W-:-:S13]  /*0900*/  ISETP.NE.AND P0, PT, R2, RZ, PT ;  /* 0x000000ff0200720c */ /* 0x000fda0003f05270 */
[----:B------:R-:W-:Y:S05]  /*0910*/  @!P0 BRA `(.L_x_9) ;  /* 0x0000000c00c88947 */ /* 0x000fea0003800000 */
[----:B------:R-:W-:Y:S01]  /*0920*/  UISETP.LT.U32.AND UP0, UPT, UR4, 0x1, UPT ;  /* 0x000000010400788c */ /* 0x000fe2000bf01070 */
[----:B------:R-:W-:Y:S01]  /*0930*/  LEA.HI R4, R2, R2, RZ, 0x1 ;  /* 0x0000000202047211 */ /* 0x000fe200078f08ff */
[----:B------:R-:W-:Y:S02]  /*0940*/  IMAD.MOV.U32 R7, RZ, RZ, RZ ;  /* 0x000000ffff077224 */ /* 0x000fe400078e00ff */
[----:B------:R-:W-:Y:S01]  /*0950*/  USEL UR5, UR4, 0x1, !UP0 ;  /* 0x0000000104057887 */ /* 0x000fe2000c000000 */
[----:B------:R-:W-:Y:S01]  /*0960*/  SHF.R.S32.HI R8, RZ, 0x1, R4 ;  /* 0x00000001ff087819 */ /* 0x000fe20000011404 */
[----:B------:R-:W-:Y:S01]  /*0970*/  UISETP.GE.U32.AND UP0, UPT, UR4, 0x4, UPT ;  /* 0x000000040400788c */ /* 0x000fe2000bf06070 */
[----:B------:R-:W-:Y:S01]  /*0980*/  CS2R R4, SRZ ;  /* 0x0000000000047805 */ /* 0x000fe2000001ff00 */
[----:B------:R-:W-:Y:S02]  /*0990*/  ULOP3.LUT UR8, UR5, 0x1, URZ, 0xc0, !UPT ;  /* 0x0000000105087892 */ /* 0x000fe4000f8ec0ff */
[----:B------:R-:W-:-:S02]  /*09a0*/  IMAD.IADD R6, R3, 0x1, -R8 ;  /* 0x0000000103067824 */ /* 0x000fc400078e0a08 */
[----:B------:R-:W-:Y:S01]  /*09b0*/  IMAD.IADD R8, R0, 0x1, -R8 ;  /* 0x0000000100087824 */ /* 0x000fe200078e0a08 */
[----:B------:R-:W-:Y:S02]  /*09c0*/  UISETP.NE.U32.AND UP1, UPT, UR8, 0x1, UPT ;  /* 0x000000010800788c */ /* 0x000fe4000bf25070 */
[----:B------:R-:W-:Y:S09]  /*09d0*/  BRA.U !UP0, `(.L_x_10) ;  /* 0x0000000908cc7547 */ /* 0x000ff2000b800000 */
[----:B------:R-:W-:Y:S01]  /*09e0*/  IABS R9, R2 ;  /* 0x0000000200097213 */ /* 0x000fe20000000000 */
[----:B------:R-:W-:Y:S01]  /*09f0*/  ULOP3.LUT UR5, UR5, 0x7ffffffc, URZ, 0xc0, !UPT ;  /* 0x7ffffffc05057892 */ /* 0x000fe2000f8ec0ff */
[----:B------:R-:W1:Y:S01]  /*0a00*/  LDC R2, c[0x0][0x398] ;  /* 0x0000e600ff027b82 */ /* 0x000e620000000800 */
[----:B------:R-:W-:Y:S01]  /*0a10*/  IMAD.MOV.U32 R21, RZ, RZ, RZ ;  /* 0x000000ffff157224 */ /* 0x000fe200078e00ff */
[----:B------:R-:W2:Y:S01]  /*0a20*/  I2F.RP R4, R9 ;  /* 0x0000000900047306 */ /* 0x000ea20000209400 */
[----:B------:R-:W3:Y:S02]  /*0a30*/  LDCU UR7, c[0x0][0x39c] ;  /* 0x00007380ff0777ac */ /* 0x000ee40008000800 */
[----:B------:R-:W-:Y:S01]  /*0a40*/  MOV R7, UR5 ;  /* 0x0000000500077c02 */ /* 0x000fe20008000f00 */
[----:B------:R-:W4:Y:S04]  /*0a50*/  LDCU UR6, c[0x0][0x3a0] ;  /* 0x00007400ff0677ac */ /* 0x000f280008000800 */
[----:B--2---:R-:W0:Y:S02]  /*0a60*/  MUFU.RCP R4, R4 ;  /* 0x0000000400047308 */ /* 0x004e240000001000 */
[----:B0-----:R-:W-:-:S06]  /*0a70*/  IADD3 R11, PT, PT, R4, 0xffffffe, RZ ;  /* 0x0ffffffe040b7810 */ /* 0x001fcc0007ffe0ff */
[----:B------:R-:W0:Y:S02]  /*0a80*/  F2I.FTZ.U32.TRUNC.NTZ R11, R11 ;  /* 0x0000000b000b7305 */ /* 0x000e24000021f000 */
[----:B0-----:R-:W-:-:S04]  /*0a90*/  IMAD.MOV R10, RZ, RZ, -R11 ;  /* 0x000000ffff0a7224 */ /* 0x001fc800078e0a0b */
[----:B------:R-:W-:Y:S02]  /*0aa0*/  IMAD R5, R10, R9, RZ ;  /* 0x000000090a057224 */ /* 0x000fe400078e02ff */
[----:B------:R-:W-:-:S04]  /*0ab0*/  IMAD.MOV.U32 R10, RZ, RZ, RZ ;  /* 0x000000ffff0a7224 */ /* 0x000fc800078e00ff */
[----:B------:R-:W-:Y:S01]  /*0ac0*/  IMAD.HI.U32 R10, R11, R5, R10 ;  /* 0x000000050b0a7227 */ /* 0x000fe200078e000a */
[----:B-1-34-:R-:W-:-:S07]  /*0ad0*/  CS2R R4, SRZ ;  /* 0x0000000000047805 */ /* 0x01afce000001ff00 */
.L_x_11:
[----:B------:R-:W-:Y:S02]  /*0ae0*/  IABS R11, R2 ;  /* 0x00000002000b7213 */ /* 0x000fe40000000000 */
[----:B------:R-:W-:Y:S02]  /*0af0*/  IABS R16, R21 ;  /* 0x0000001500107213 */ /* 0x000fe40000000000 */
[----:B------:R-:W0:Y:S01]  /*0b00*/  I2F.RP R15, R11 ;  /* 0x0000000b000f7306 */ /* 0x000e220000209400 */
[----:B------:R-:W-:Y:S02]  /*0b10*/  IADD3 R27, PT, PT, R21, 0x1, RZ ;  /* 0x00000001151b7810 */ /* 0x000fe40007ffe0ff */
[----:B------:R-:W-:Y:S01]  /*0b20*/  IMAD.HI.U32 R14, R10, R16, RZ ;  /* 0x000000100a0e7227 */ /* 0x000fe200078e00ff */
[----:B------:R-:W-:Y:S02]  /*0b30*/  LOP3.LUT R23, RZ, R2, RZ, 0x33, !PT ;  /* 0x00000002ff177212 */ /* 0x000fe400078e33ff */
[----:B------:R-:W-:Y:S01]  /*0b40*/  IABS R17, R27 ;  /* 0x0000001b00117213 */ /* 0x000fe20000000000 */
[----:B------:R-:W-:-:S04]  /*0b50*/  IMAD.MOV R10, RZ, RZ, -R14 ;  /* 0x000000ffff0a7224 */ /* 0x000fc800078e0a0e */
[----:B------:R-:W-:Y:S01]  /*0b60*/  IMAD R16, R11, R10, R16 ;  /* 0x0000000a0b107224 */ /* 0x000fe200078e0210 */
[----:B0-----:R-:W0:Y:S04]  /*0b70*/  MUFU.RCP R15, R15 ;  /* 0x0000000f000f7308 */ /* 0x001e280000001000 */
[----:B------:R-:W-:-:S13]  /*0b80*/  ISETP.GT.U32.AND P2, PT, R9, R16, PT ;  /* 0x000000100900720c */ /* 0x000fda0003f44070 */
[--C-:B------:R-:W-:Y:S02]  /*0b90*/  @!P2 IMAD.IADD R16, R16, 0x1, -R11.reuse ;  /* 0x000000011010a824 */ /* 0x100fe400078e0a0b */
[----:B------:R-:W-:Y:S01]  /*0ba0*/  @!P2 VIADD R14, R14, 0x1 ;  /* 0x000000010e0ea836 */ /* 0x000fe20000000000 */
[----:B------:R-:W-:Y:S01]  /*0bb0*/  ISETP.NE.AND P2, PT, R2, RZ, PT ;  /* 0x000000ff0200720c */ /* 0x000fe20003f45270 */
[----:B0-----:R-:W-:Y:S01]  /*0bc0*/  VIADD R12, R15, 0xffffffe ;  /* 0x0ffffffe0f0c7836 */ /* 0x001fe20000000000 */
[----:B------:R-:W-:Y:S01]  /*0bd0*/  ISETP.GE.U32.AND P1, PT, R16, R9, PT ;  /* 0x000000091000720c */ /* 0x000fe20003f26070 */
[----:B------:R-:W-:Y:S02]  /*0be0*/  IMAD.MOV.U32 R9, RZ, RZ, R11 ;  /* 0x000000ffff097224 */ /* 0x000fe400078e000b */
[----:B------:R0:W1:Y:S02]  /*0bf0*/  F2I.FTZ.U32.TRUNC.NTZ R13, R12 ;  /* 0x0000000c000d7305 */ /* 0x000064000021f000 */
[----:B0-----:R-:W-:-:S08]  /*0c00*/  IMAD.MOV.U32 R12, RZ, RZ, RZ ;  /* 0x000000ffff0c7224 */ /* 0x001fd000078e00ff */
[----:B------:R-:W-:Y:S02]  /*0c10*/  @P1 VIADD R14, R14, 0x1 ;  /* 0x000000010e0e1836 */ /* 0x000fe40000000000 */
[----:B-1----:R-:W-:-:S04]  /*0c20*/  IMAD.MOV R18, RZ, RZ, -R13 ;  /* 0x000000ffff127224 */ /* 0x002fc800078e0a0d */
[----:B------:R-:W-:-:S04]  /*0c30*/  IMAD R15, R18, R11, RZ ;  /* 0x0000000b120f7224 */ /* 0x000fc800078e02ff */
[----:B------:R-:W-:-:S04]  /*0c40*/  IMAD.HI.U32 R10, R13, R15, R12 ;  /* 0x0000000f0d0a7227 */ /* 0x000fc800078e000c */
[----:B------:R-:W-:-:S04]  /*0c50*/  IMAD.MOV.U32 R13, RZ, RZ, R17 ;  /* 0x000000ffff0d7224 */ /* 0x000fc800078e0011 */
[----:B------:R-:W-:-:S05]  /*0c60*/  IMAD.HI.U32 R12, R10, R13, RZ ;  /* 0x0000000d0a0c7227 */ /* 0x000fca00078e00ff */
[----:B------:R-:W-:-:S05]  /*0c70*/  IADD3 R18, PT, PT, -R12, RZ, RZ ;  /* 0x000000ff0c127210 */ /* 0x000fca0007ffe1ff */
[----:B------:R-:W-:Y:S01]  /*0c80*/  IMAD R16, R11, R18, R13 ;  /* 0x000000120b107224 */ /* 0x000fe200078e020d */
[----:B------:R-:W-:-:S04]  /*0c90*/  LOP3.LUT R13, R21, R2, RZ, 0x3c, !PT ;  /* 0x00000002150d7212 */ /* 0x000fc800078e3cff */
[----:B------:R-:W-:Y:S02]  /*0ca0*/  ISETP.GT.U32.AND P0, PT, R9, R16, PT ;  /* 0x000000100900720c */ /* 0x000fe40003f04070 */
[----:B------:R-:W-:Y:S02]  /*0cb0*/  ISETP.GE.AND P3, PT, R13, RZ, PT ;  /* 0x000000ff0d00720c */ /* 0x000fe40003f66270 */
[----:B------:R-:W-:-:S09]  /*0cc0*/  LOP3.LUT R13, R27, R2, RZ, 0x3c, !PT ;  /* 0x000000021b0d7212 */ /* 0x000fd200078e3cff */
[----:B------:R-:W-:Y:S01]  /*0cd0*/  @!P0 IADD3 R16, PT, PT, R16, -R11, RZ ;  /* 0x8000000b10108210 */ /* 0x000fe20007ffe0ff */
[----:B------:R-:W-:Y:S02]  /*0ce0*/  @!P0 VIADD R12, R12, 0x1 ;  /* 0x000000010c0c8836 */ /* 0x000fe40000000000 */
[----:B------:R-:W-:Y:S01]  /*0cf0*/  @!P3 IMAD.MOV R14, RZ, RZ, -R14 ;  /* 0x000000ffff0eb224 */ /* 0x000fe200078e0a0e */
[----:B------:R-:W-:Y:S02]  /*0d00*/  ISETP.GE.U32.AND P1, PT, R16, R9, PT ;  /* 0x000000091000720c */ /* 0x000fe40003f26070 */
[----:B------:R-:W-:Y:S02]  /*0d10*/  ISETP.GE.AND P3, PT, R13, RZ, PT ;  /* 0x000000ff0d00720c */ /* 0x000fe40003f66270 */
[----:B------:R-:W-:-:S04]  /*0d20*/  SEL R25, R23, R14, !P2 ;  /* 0x0000000e17197207 */ /* 0x000fc80005000000 */
[----:B------:R-:W-:Y:S01]  /*0d30*/  IADD3 R19, PT, PT, -R25, RZ, RZ ;  /* 0x000000ff19137210 */ /* 0x000fe20007ffe1ff */
[----:B------:R-:W-:-:S04]  /*0d40*/  IMAD.IADD R18, R6, 0x1, R25 ;  /* 0x0000000106127824 */ /* 0x000fc800078e0219 */
[----:B------:R-:W-:Y:S01]  /*0d50*/  @P1 VIADD R12, R12, 0x1 ;  /* 0x000000010c0c1836 */ /* 0x000fe20000000000 */
[----:B------:R-:W-:Y:S01]  /*0d60*/  ISETP.GE.AND P0, PT, R18, UR7, PT ;  /* 0x0000000712007c0c */ /* 0x000fe2000bf06270 */
[----:B------:R-:W-:Y:S02]  /*0d70*/  IMAD R19, R2, R19, R21 ;  /* 0x0000001302137224 */ /* 0x000fe400078e0215 */
[----:B------:R-:W-:Y:S01]  /*0d80*/  @!P3 IMAD.MOV R12, RZ, RZ, -R12 ;  /* 0x000000ffff0cb224 */ /* 0x000fe200078e0a0c */
[----:B------:R-:W-:Y:S01]  /*0d90*/  ISETP.GT.AND P0, PT, R18, -0x1, !P0 ;  /* 0xffffffff1200780c */ /* 0x000fe20004704270 */
[----:B------:R-:W-:-:S03]  /*0da0*/  IMAD.IADD R15, R8, 0x1, R19 ;  /* 0x00000001080f7824 */ /* 0x000fc600078e0213 */
[----:B------:R-:W-:Y:S02]  /*0db0*/  SEL R17, R23, R12, !P2 ;  /* 0x0000000c17117207 */ /* 0x000fe40005000000 */
[----:B------:R-:W-:Y:S02]  /*0dc0*/  ISETP.LT.OR P0, PT, R15, RZ, !P0 ;  /* 0x000000ff0f00720c */ /* 0x000fe40004701670 */
[----:B------:R-:W-:Y:S01]  /*0dd0*/  IADD3 R12, PT, PT, -R17, RZ, RZ ;  /* 0x000000ff110c7210 */ /* 0x000fe20007ffe1ff */
[----:B------:R-:W-:Y:S01]  /*0de0*/  IMAD.IADD R16, R6, 0x1, R17 ;  /* 0x0000000106107824 */ /* 0x000fe200078e0211 */
[----:B------:R-:W-:-:S03]  /*0df0*/  ISETP.GE.OR P1, PT, R15, UR6, P0 ;  /* 0x000000060f007c0c */ /* 0x000fc60008726670 */
[----:B------:R-:W-:Y:S01]  /*0e00*/  IMAD R27, R2, R12, R27 ;  /* 0x0000000c021b7224 */ /* 0x000fe200078e021b */
[----:B------:R-:W-:-:S03]  /*0e10*/  ISETP.GE.AND P0, PT, R16, UR7, PT ;  /* 0x0000000710007c0c */ /* 0x000fc6000bf06270 */
[----:B------:R-:W-:Y:S01]  /*0e20*/  IMAD.IADD R29, R8, 0x1, R27 ;  /* 0x00000001081d7824 */ /* 0x000fe200078e021b */
[----:B------:R-:W-:-:S04]  /*0e30*/  ISETP.GT.AND P0, PT, R16, -0x1, !P0 ;  /* 0xffffffff1000780c */ /* 0x000fc80004704270 */
[C---:B------:R-:W-:Y:S01]  /*0e40*/  ISETP.LT.OR P0, PT, R29.reuse, RZ, !P0 ;  /* 0x000000ff1d00720c */ /* 0x040fe20004701670 */
[----:B------:R-:W0:Y:S01]  /*0e50*/  @!P1 LDC.64 R12, c[0x0][0x380] ;  /* 0x0000e000ff0c9b82 */ /* 0x000e220000000a00 */
[----:B------:R-:W-:Y:S02]  /*0e60*/  @!P1 IMAD R18, R18, UR6, R15 ;  /* 0x0000000612129c24 */ /* 0x000fe4000f8e020f */
[----:B------:R-:W-:-:S13]  /*0e70*/  ISETP.GE.OR P0, PT, R29, UR6, P0 ;  /* 0x000000061d007c0c */ /* 0x000fda0008706670 */
[----:B------:R-:W1:Y:S01]  /*0e80*/  @!P0 LDC.64 R14, c[0x0][0x380] ;  /* 0x0000e000ff0e8b82 */ /* 0x000e620000000a00 */
[----:B------:R-:W-:Y:S02]  /*0e90*/  @!P0 IMAD R29, R16, UR6, R29 ;  /* 0x00000006101d8c24 */ /* 0x000fe4000f8e021d */
[----:B0-----:R-:W-:-:S06]  /*0ea0*/  @!P1 IMAD.WIDE R12, R18, 0x8, R12 ;  /* 0x00000008120c9825 */ /* 0x001fcc00078e020c */
[----:B------:R-:W2:Y:S01]  /*0eb0*/  @!P1 LDG.E.64 R12, desc[UR10][R12.64] ;  /* 0x0000000a0c0c9981 */ /* 0x000ea2000c1e1b00 */
[----:B-1----:R-:W-:-:S06]  /*0ec0*/  @!P0 IMAD.WIDE R14, R29, 0x8, R14 ;  /* 0x000000081d0e8825 */ /* 0x002fcc00078e020e */
[----:B------:R-:W3:Y:S01]  /*0ed0*/  @!P0 LDG.E.64 R14, desc[UR10][R14.64] ;  /* 0x0000000a0e0e8981 */ /* 0x000ee2000c1e1b00 */
[----:B------:R-:W-:Y:S01]  /*0ee0*/  @!P1 MOV R18, 0x400 ;  /* 0x0000040000129802 */ /* 0x000fe20000000f00 */
[-C--:B------:R-:W-:Y:S01]  /*0ef0*/  @!P1 IMAD R19, R25, R2.reuse, R19 ;  /* 0x0000000219139224 */ /* 0x080fe200078e0213 */
[----:B------:R-:W-:Y:S01]  /*0f00*/  @!P0 MOV R25, 0x400 ;  /* 0x0000040000198802 */ /* 0x000fe20000000f00 */
[----:B------:R-:W0:Y:S01]  /*0f10*/  @!P1 S2R R29, SR_CgaCtaId ;  /* 0x00000000001d9919 */ /* 0x000e220000008800 */
[----:B------:R-:W-:Y:S01]  /*0f20*/  @!P0 IMAD R17, R17, R2, R27 ;  /* 0x0000000211118224 */ /* 0x000fe200078e021b */
[----:B------:R-:W1:Y:S01]  /*0f30*/  @!P0 S2R R16, SR_CgaCtaId ;  /* 0x0000000000108919 */ /* 0x000e620000008800 */
[----:B0-----:R-:W-:Y:S01]  /*0f40*/  @!P1 LEA R18, R29, R18, 0x18 ;  /* 0x000000121d129211 */ /* 0x001fe200078ec0ff */
[----:B------:R-:W-:Y:S01]  /*0f50*/  VIADD R29, R21, 0x2 ;  /* 0x00000002151d7836 */ /* 0x000fe20000000000 */
[----:B-1----:R-:W-:-:S03]  /*0f60*/  @!P0 LEA R16, R16, R25, 0x18 ;  /* 0x0000001910108211 */ /* 0x002fc600078ec0ff */
[----:B------:R-:W-:Y:S01]  /*0f70*/  @!P1 IMAD R19, R19, 0x8, R18 ;  /* 0x0000000813139824 */ /* 0x000fe200078e0212 */
[----:B------:R-:W-:-:S05]  /*0f80*/  @!P0 LEA R17, R17, R16, 0x3 ;  /* 0x0000001011118211 */ /* 0x000fca00078e18ff */
[----:B------:R-:W2:Y:S04]  /*0f90*/  @!P1 LDS.64 R18, [R19] ;  /* 0x0000000013129984 */ /* 0x000ea80000000a00 */
[----:B------:R-:W3:Y:S01]  /*0fa0*/  @!P0 LDS.64 R16, [R17] ;  /* 0x0000000011108984 */ /* 0x000ee20000000a00 */
[----:B--2---:R-:W-:Y:S02]  /*0fb0*/  @!P1 IMAD R27, R19, R12, RZ ;  /* 0x0000000c131b9224 */ /* 0x004fe400078e02ff */
[----:B------:R-:W-:-:S04]  /*0fc0*/  @!P1 IMAD.WIDE.U32 R24, R12, R18, R4 ;  /* 0x000000120c189225 */ /* 0x000fc800078e0004 */
[----:B------:R-:W-:Y:S01]  /*0fd0*/  @!P1 IMAD R27, R13, R18, R27 ;  /* 0x000000120d1b9224 */ /* 0x000fe200078e021b */
[----:B------:R-:W-:Y:S01]  /*0fe0*/  IABS R18, R29 ;  /* 0x0000001d00127213 */ /* 0x000fe20000000000 */
[----:B------:R-:W-:Y:S02]  /*0ff0*/  @!P1 IMAD.MOV.U32 R4, RZ, RZ, R24 ;  /* 0x000000ffff049224 */ /* 0x000fe400078e0018 */
[----:B------:R-:W-:Y:S01]  /*1000*/  @!P1 IMAD.IADD R5, R25, 0x1, R27 ;  /* 0x0000000119059824 */ /* 0x000fe200078e021b */
[----:B------:R-:W-:Y:S01]  /*1010*/  IADD3 R27, PT, PT, R21, 0x3, RZ ;  /* 0x00000003151b7810 */ /* 0x000fe20007ffe0ff */
[----:B---3--:R-:W-:Y:S02]  /*1020*/  @!P0 IMAD R19, R17, R14, RZ ;  /* 0x0000000e11138224 */ /* 0x008fe400078e02ff */
[----:B------:R-:W-:-:S04]  /*1030*/  IMAD.HI.U32 R17, R10, R18, RZ ;  /* 0x000000120a117227 */ /* 0x000fc800078e00ff */
[----:B------:R-:W-:-:S04]  /*1040*/  @!P0 IMAD.WIDE.U32 R12, R14, R16, R4 ;  /* 0x000000100e0c8225 */ /* 0x000fc800078e0004 */
[----:B------:R-:W-:Y:S02]  /*1050*/  IMAD.MOV R14, RZ, RZ, -R17 ;  /* 0x000000ffff0e7224 */ /* 0x000fe400078e0a11 */
[----:B------:R-:W-:Y:S01]  /*1060*/  @!P0 IMAD R19, R15, R16, R19 ;  /* 0x000000100f138224 */ /* 0x000fe200078e0213 */
[----:B------:R-:W-:Y:S01]  /*1070*/  IABS R16, R27 ;  /* 0x0000001b00107213 */ /* 0x000fe20000000000 */
[----:B------:R-:W-:-:S04]  /*1080*/  IMAD R18, R11, R14, R18 ;  /* 0x0000000e0b127224 */ /* 0x000fc800078e0212 */
[----:B------:R-:W-:Y:S01]  /*1090*/  IMAD.HI.U32 R14, R10, R16, RZ ;  /* 0x000000100a0e7227 */ /* 0x000fe200078e00ff */
[----:B------:R-:W-:-:S03]  /*10a0*/  ISETP.GT.U32.AND P5, PT, R9, R18, PT ;  /* 0x000000120900720c */ /* 0x000fc60003fa4070 */
[----:B------:R-:W-:-:S04]  /*10b0*/  IMAD.MOV R15, RZ, RZ, -R14 ;  /* 0x000000ffff0f7224 */ /* 0x000fc800078e0a0e */
[----:B------:R-:W-:Y:S01]  /*10c0*/  IMAD R16, R11, R15, R16 ;  /* 0x0000000f0b107224 */ /* 0x000fe200078e0210 */
[----:B------:R-:W-:-:S04]  /*10d0*/  LOP3.LUT R15, R29, R2, RZ, 0x3c, !PT ;  /* 0x000000021d0f7212 */ /* 0x000fc800078e3cff */
[----:B------:R-:W-:Y:S01]  /*10e0*/  ISETP.GT.U32.AND P1, PT, R9, R16, PT ;  /* 0x000000100900720c */ /* 0x000fe20003f24070 */
[----:B------:R-:W-:Y:S01]  /*10f0*/  @!P5 IMAD.IADD R18, R18, 0x1, -R11 ;  /* 0x000000011212d824 */ /* 0x000fe200078e0a0b */
[----:B------:R-:W-:Y:S02]  /*1100*/  ISETP.GE.AND P3, PT, R15, RZ, PT ;  /* 0x000000ff0f00720c */ /* 0x000fe40003f66270 */
[----:B------:R-:W-:Y:S02]  /*1110*/  @!P5 IADD3 R17, PT, PT, R17, 0x1, RZ ;  /* 0x000000011111d810 */ /* 0x000fe40007ffe0ff */
[----:B------:R-:W-:-:S07]  /*1120*/  ISETP.GE.U32.AND P4, PT, R18, R9, PT ;  /* 0x000000091200720c */ /* 0x000fce0003f86070 */
[----:B------:R-:W-:Y:S01]  /*1130*/  @!P1 IMAD.IADD R16, R16, 0x1, -R11 ;  /* 0x0000000110109824 */ /* 0x000fe200078e0a0b */
[----:B------:R-:W-:Y:S02]  /*1140*/  LOP3.LUT R11, R27, R2, RZ, 0x3c, !PT ;  /* 0x000000021b0b7212 */ /* 0x000fe400078e3cff */
[----:B------:R-:W-:-:S03]  /*1150*/  @!P1 IADD3 R14, PT, PT, R14, 0x1, RZ ;  /* 0x000000010e0e9810 */ /* 0x000fc60007ffe0ff */
[----:B------:R-:W-:Y:S01]  /*1160*/  @P4 VIADD R17, R17, 0x1 ;  /* 0x0000000111114836 */ /* 0x000fe20000000000 */
[----:B------:R-:W-:-:S03]  /*1170*/  ISETP.GE.U32.AND P4, PT, R16, R9, PT ;  /* 0x000000091000720c */ /* 0x000fc60003f86070 */
[----:B------:R-:W-:Y:S01]  /*1180*/  @!P3 IMAD.MOV R17, RZ, RZ, -R17 ;  /* 0x000000ffff11b224 */ /* 0x000fe200078e0a11 */
[----:B------:R-:W-:-:S04]  /*1190*/  ISETP.GE.AND P3, PT, R11, RZ, PT ;  /* 0x000000ff0b00720c */ /* 0x000fc80003f66270 */
[----:B------:R-:W-:-:S05]  /*11a0*/  SEL R11, R23, R17, !P2 ;  /* 0x00000011170b7207 */ /* 0x000fca0005000000 */
[----:B------:R-:W-:Y:S02]  /*11b0*/  @P4 VIADD R14, R14, 0x1 ;  /* 0x000000010e0e4836 */ /* 0x000fe40000000000 */
[--C-:B------:R-:W-:Y:S02]  /*11c0*/  IMAD.MOV R25, RZ, RZ, -R11.reuse ;  /* 0x000000ffff197224 */ /* 0x100fe400078e0a0b */
[----:B------:R-:W-:Y:S01]  /*11d0*/  IMAD.IADD R20, R6, 0x1, R11 ;  /* 0x0000000106147824 */ /* 0x000fe200078e020b */
[----:B------:R-:W-:Y:S01]  /*11e0*/  @!P3 IADD3 R14, PT, PT, -R14, RZ, RZ ;  /* 0x000000ff0e0eb210 */ /* 0x000fe20007ffe1ff */
[----:B------:R-:W-:-:S03]  /*11f0*/  IMAD R25, R2, R25, R29 ;  /* 0x0000001902197224 */ /* 0x000fc600078e021d */
[----:B------:R-:W-:Y:S01]  /*1200*/  SEL R23, R23, R14, !P2 ;  /* 0x0000000e17177207 */ /* 0x000fe20005000000 */
[----:B------:R-:W-:Y:S01]  /*1210*/  IMAD.IADD R15, R8, 0x1, R25 ;  /* 0x00000001080f7824 */ /* 0x000fe200078e0219 */
[----:B------:R-:W-:-:S03]  /*1220*/  ISETP.GE.AND P1, PT, R20, UR7, PT ;  /* 0x0000000714007c0c */ /* 0x000fc6000bf26270 */
[--C-:B------:R-:W-:Y:S01]  /*1230*/  IMAD.MOV R14, RZ, RZ, -R23.reuse ;  /* 0x000000ffff0e7224 */ /* 0x100fe200078e0a17 */
[----:B------:R-:W-:Y:S01]  /*1240*/  ISETP.GT.AND P1, PT, R20, -0x1, !P1 ;  /* 0xffffffff1400780c */ /* 0x000fe20004f24270 */
[----:B------:R-:W-:Y:S02]  /*1250*/  IMAD.IADD R18, R6, 0x1, R23 ;  /* 0x0000000106127824 */ /* 0x000fe400078e0217 */
[----:B------:R-:W-:Y:S01]  /*1260*/  IMAD R27, R2, R14, R27 ;  /* 0x0000000e021b7224 */ /* 0x000fe200078e021b */
[C---:B------:R-:W-:Y:S02]  /*1270*/  ISETP.LT.OR P1, PT, R15.reuse, RZ, !P1 ;  /* 0x000000ff0f00720c */ /* 0x040fe40004f21670 */
[C---:B------:R-:W-:Y:S02]  /*1280*/  ISETP.GE.AND P2, PT, R18.reuse, UR7, PT ;  /* 0x0000000712007c0c */ /* 0x040fe4000bf46270 */
[----:B------:R-:W-:Y:S02]  /*1290*/  ISETP.GE.OR P1, PT, R15, UR6, P1 ;  /* 0x000000060f007c0c */ /* 0x000fe40008f26670 */
[----:B------:R-:W-:-:S02]  /*12a0*/  ISETP.GT.AND P2, PT, R18, -0x1, !P2 ;  /* 0xffffffff1200780c */ /* 0x000fc40005744270 */
[----:B------:R-:W-:-:S04]  /*12b0*/  IADD3 R29, PT, PT, R8, R27, RZ ;  /* 0x0000001b081d7210 */ /* 0x000fc80007ffe0ff */
[----:B------:R-:W-:-:S04]  /*12c0*/  ISETP.LT.OR P2, PT, R29, RZ, !P2 ;  /* 0x000000ff1d00720c */ /* 0x000fc80005741670 */
[----:B------:R-:W-:Y:S01]  /*12d0*/  ISETP.GE.OR P2, PT, R29, UR6, P2 ;  /* 0x000000061d007c0c */ /* 0x000fe20009746670 */
[----:B------:R-:W0:Y:S01]  /*12e0*/  @!P1 LDC.64 R16, c[0x0][0x380] ;  /* 0x0000e000ff109b82 */ /* 0x000e220000000a00 */
[----:B------:R-:W-:-:S11]  /*12f0*/  @!P1 IMAD R20, R20, UR6, R15 ;  /* 0x0000000614149c24 */ /* 0x000fd6000f8e020f */
        /* <DEDUP_REMOVED lines=8> */
[----:B------:R-:W-:Y:S01]  /*1380*/  @!P0 IADD3 R5, PT, PT, R13, R19, RZ ;  /* 0x000000130d058210 */ /* 0x000fe20007ffe0ff */
[----:B------:R-:W0:Y:S01]  /*1390*/  @!P1 S2R R29, SR_CgaCtaId ;  /* 0x00000000001d9919 */ /* 0x000e220000008800 */
[----:B------:R-:W-:Y:S02]  /*13a0*/  @!P2 IMAD R23, R23, R2, R27 ;  /* 0x000000021717a224 */ /* 0x000fe400078e021b */
[----:B------:R-:W-:Y:S01]  /*13b0*/  VIADD R21, R21, 0x4 ;  /* 0x0000000415157836 */ /* 0x000fe20000000000 */
[----:B------:R-:W1:Y:S01]  /*13c0*/  @!P2 S2R R18, SR_CgaCtaId ;  /* 0x000000000012a919 */ /* 0x000e620000008800 */
[----:B------:R-:W-:-:S03]  /*13d0*/  @!P0 IMAD.MOV.U32 R4, RZ, RZ, R12 ;  /* 0x000000ffff048224 */ /* 0x000fc600078e000c */
[----:B------:R-:W-:Y:S02]  /*13e0*/  ISETP.NE.AND P0, PT, R21, R7, PT ;  /* 0x000000071500720c */ /* 0x000fe40003f05270 */
[----:B0-----:R-:W-:Y:S02]  /*13f0*/  @!P1 LEA R20, R29, R20, 0x18 ;  /* 0x000000141d149211 */ /* 0x001fe400078ec0ff */
[----:B------:R-:W-:-:S03]  /*1400*/  @!P2 MOV R29, 0x400 ;  /* 0x00000400001da802 */ /* 0x000fc60000000f00 */
[----:B------:R-:W-:Y:S01]  /*1410*/  @!P1 IMAD R11, R11, 0x8, R20 ;  /* 0x000000080b0b9824 */ /* 0x000fe200078e0214 */
[----:B-1----:R-:W-:-:S04]  /*1420*/  @!P2 LEA R18, R18, R29, 0x18 ;  /* 0x0000001d1212a211 */ /* 0x002fc800078ec0ff */
[----:B------:R-:W2:Y:S01]  /*1430*/  @!P1 LDS.64 R24, [R11] ;  /* 0x000000000b189984 */ /* 0x000ea20000000a00 */
[----:B------:R-:W-:-:S06]  /*1440*/  @!P2 IMAD R23, R23, 0x8, R18 ;  /* 0x000000081717a824 */ /* 0x000fcc00078e0212 */
[----:B------:R-:W3:Y:S01]  /*1450*/  @!P2 LDS.64 R22, [R23] ;  /* 0x000000001716a984 */ /* 0x000ee20000000a00 */
[----:B--2---:R-:W-:-:S04]  /*1460*/  @!P1 IMAD R13, R25, R16, RZ ;  /* 0x00000010190d9224 */ /* 0x004fc800078e02ff */
[-C--:B------:R-:W-:Y:S02]  /*1470*/  @!P1 IMAD R13, R17, R24.reuse, R13 ;  /* 0x00000018110d9224 */ /* 0x080fe400078e020d */
[----:B------:R-:W-:-:S04]  /*1480*/  @!P1 IMAD.WIDE.U32 R16, R16, R24, R4 ;  /* 0x0000001810109225 */ /* 0x000fc800078e0004 */
[----:B------:R-:W-:Y:S02]  /*1490*/  @!P1 IMAD.IADD R5, R17, 0x1, R13 ;  /* 0x0000000111059824 */ /* 0x000fe400078e020d */
[----:B---3--:R-:W-:Y:S02]  /*14a0*/  @!P2 IMAD R11, R23, R14, RZ ;  /* 0x0000000e170ba224 */ /* 0x008fe400078e02ff */
[----:B------:R-:W-:Y:S02]  /*14b0*/  @!P1 IMAD.MOV.U32 R4, RZ, RZ, R16 ;  /* 0x000000ffff049224 */ /* 0x000fe400078e0010 */
[-C--:B------:R-:W-:Y:S02]  /*14c0*/  @!P2 IMAD R11, R15, R22.reuse, R11 ;  /* 0x000000160f0ba224 */ /* 0x080fe400078e020b */
[----:B------:R-:W-:-:S04]  /*14d0*/  @!P2 IMAD.WIDE.U32 R14, R14, R22, R4 ;  /* 0x000000160e0ea225 */ /* 0x000fc800078e0004 */
[----:B------:R-:W-:Y:S01]  /*14e0*/  @!P2 IMAD.MOV.U32 R4, RZ, RZ, R14 ;  /* 0x000000ffff04a224 */ /* 0x000fe200078e000e */
[----:B------:R-:W-:Y:S01]  /*14f0*/  @!P2 IADD3 R5, PT, PT, R15, R11, RZ ;  /* 0x0000000b0f05a210 */ /* 0x000fe20007ffe0ff */
[----:B------:R-:W-:Y:S06]  /*1500*/  @P0 BRA `(.L_x_11) ;  /* 0xfffffff400740947 */ /* 0x000fec000383ffff */
.L_x_10:
[----:B------:R-:W-:Y:S05]  /*1510*/  BRA.U UP1, `(.L_x_9) ;  /* 0x0000000101c87547 */ /* 0x000fea000b800000 */
[----:B------:R-:W-:Y:S01]  /*1520*/  IABS R13, R2 ;  /* 0x00000002000d7213 */ /* 0x000fe20000000000 */
[----:B------:R-:W-:Y:S01]  /*1530*/  BSSY.RECONVERGENT B0, `(.L_x_9) ;  /* 0x0000030000007945 */ /* 0x000fe20003800200 */
[----:B0-----:R-:W-:Y:S02]  /*1540*/  IABS R15, R7 ;  /* 0x00000007000f7213 */ /* 0x001fe40000000000 */
[----:B------:R-:W0:Y:S08]  /*1550*/  I2F.RP R12, R13 ;  /* 0x0000000d000c7306 */ /* 0x000e300000209400 */
[----:B0-----:R-:W0:Y:S02]  /*1560*/  MUFU.RCP R12, R12 ;  /* 0x0000000c000c7308 */ /* 0x001e240000001000 */
[----:B0-----:R-:W-:-:S06]  /*1570*/  VIADD R14, R12, 0xffffffe ;  /* 0x0ffffffe0c0e7836 */ /* 0x001fcc0000000000 */
[----:B------:R-:W0:Y:S02]  /*1580*/  F2I.FTZ.U32.TRUNC.NTZ R11, R14 ;  /* 0x0000000e000b7305 */ /* 0x000e24000021f000 */
[----:B0-----:R-:W-:-:S04]  /*1590*/  IMAD.MOV R10, RZ, RZ, -R11 ;  /* 0x000000ffff0a7224 */ /* 0x001fc800078e0a0b */
[----:B------:R-:W-:Y:S02]  /*15a0*/  IMAD R9, R10, R13, RZ ;  /* 0x0000000d0a097224 */ /* 0x000fe400078e02ff */
[----:B------:R-:W-:-:S05]  /*15b0*/  HFMA2 R10, -RZ, RZ, 0, 0 ;  /* 0x00000000ff0a7431 */ /* 0x000fca00000001ff */
[----:B------:R-:W-:-:S04]  /*15c0*/  IMAD.HI.U32 R9, R11, R9, R10 ;  /* 0x000000090b097227 */ /* 0x000fc800078e000a */
[----:B------:R-:W-:-:S04]  /*15d0*/  IMAD.MOV.U32 R10, RZ, RZ, R15 ;  /* 0x000000ffff0a7224 */ /* 0x000fc800078e000f */
[----:B------:R-:W-:-:S04]  /*15e0*/  IMAD.HI.U32 R9, R9, R10, RZ ;  /* 0x0000000a09097227 */ /* 0x000fc800078e00ff */
[----:B------:R-:W-:-:S04]  /*15f0*/  IMAD.MOV R11, RZ, RZ, -R9 ;  /* 0x000000ffff0b7224 */ /* 0x000fc800078e0a09 */
[----:B------:R-:W-:-:S05]  /*1600*/  IMAD R10, R13, R11, R10 ;  /* 0x0000000b0d0a7224 */ /* 0x000fca00078e020a */
[----:B------:R-:W-:-:S13]  /*1610*/  ISETP.GT.U32.AND P1, PT, R13, R10, PT ;  /* 0x0000000a0d00720c */ /* 0x000fda0003f24070 */
[----:B------:R-:W-:Y:S01]  /*1620*/  @!P1 IMAD.IADD R10, R10, 0x1, -R13 ;  /* 0x000000010a0a9824 */ /* 0x000fe200078e0a0d */
[----:B------:R-:W-:Y:S02]  /*1630*/  @!P1 IADD3 R9, PT, PT, R9, 0x1, RZ ;  /* 0x0000000109099810 */ /* 0x000fe40007ffe0ff */
[----:B------:R-:W-:Y:S02]  /*1640*/  ISETP.NE.AND P1, PT, R2, RZ, PT ;  /* 0x000000ff0200720c */ /* 0x000fe40003f25270 */
[----:B------:R-:W-:Y:S02]  /*1650*/  ISETP.GE.U32.AND P0, PT, R10, R13, PT ;  /* 0x0000000d0a00720c */ /* 0x000fe40003f06070 */
[----:B------:R-:W-:-:S04]  /*1660*/  LOP3.LUT R10, R7, R2, RZ, 0x3c, !PT ;  /* 0x00000002070a7212 */ /* 0x000fc800078e3cff */
[----:B------:R-:W-:-:S07]  /*1670*/  ISETP.GE.AND P2, PT, R10, RZ, PT ;  /* 0x000000ff0a00720c */ /* 0x000fce0003f46270 */
[----:B------:R-:W-:-:S04]  /*1680*/  @P0 VIADD R9, R9, 0x1 ;  /* 0x0000000109090836 */ /* 0x000fc80000000000 */
[----:B------:R-:W-:-:S04]  /*1690*/  IMAD.MOV.U32 R11, RZ, RZ, R9 ;  /* 0x000000ffff0b7224 */ /* 0x000fc800078e0009 */
[----:B------:R-:W-:Y:S01]  /*16a0*/  @!P2 IMAD.MOV R11, RZ, RZ, -R11 ;  /* 0x000000ffff0ba224 */ /* 0x000fe200078e0a0b */
[----:B------:R-:W-:-:S04]  /*16b0*/  @!P1 LOP3.LUT R11, RZ, R2, RZ, 0x33, !PT ;  /* 0x00000002ff0b9212 */ /* 0x000fc800078e33ff */
[----:B------:R-:W-:Y:S01]  /*16c0*/  IADD3 R9, PT, PT, -R11, RZ, RZ ;  /* 0x000000ff0b097210 */ /* 0x000fe20007ffe1ff */
[----:B------:R-:W-:-:S04]  /*16d0*/  IMAD.IADD R10, R6, 0x1, R11 ;  /* 0x00000001060a7824 */ /* 0x000fc800078e020b */
[----:B------:R-:W-:Y:S01]  /*16e0*/  IMAD R13, R2, R9, R7 ;  /* 0x00000009020d7224 */ /* 0x000fe200078e0207 */
[----:B------:R-:W-:-:S03]  /*16f0*/  ISETP.GE.AND P0, PT, R10, UR7, PT ;  /* 0x000000070a007c0c */ /* 0x000fc6000bf06270 */
[----:B------:R-:W-:Y:S01]  /*1700*/  IMAD.IADD R9, R8, 0x1, R13 ;  /* 0x0000000108097824 */ /* 0x000fe200078e020d */
[----:B------:R-:W-:-:S04]  /*1710*/  ISETP.GT.AND P0, PT, R10, -0x1, !P0 ;  /* 0xffffffff0a00780c */ /* 0x000fc80004704270 */
[----:B------:R-:W-:-:S04]  /*1720*/  ISETP.LT.OR P0, PT, R9, RZ, !P0 ;  /* 0x000000ff0900720c */ /* 0x000fc80004701670 */
[----:B------:R-:W-:-:S13]  /*1730*/  ISETP.GE.OR P0, PT, R9, UR6, P0 ;  /* 0x0000000609007c0c */ /* 0x000fda0008706670 */
[----:B------:R-:W-:Y:S05]  /*1740*/  @P0 BRA `(.L_x_12) ;  /* 0x0000000000380947 */ /* 0x000fea0003800000 */
[----:B------:R-:W0:Y:S01]  /*1750*/  LDC.64 R6, c[0x0][0x380] ;  /* 0x0000e000ff067b82 */ /* 0x000e220000000a00 */
[----:B------:R-:W-:-:S04]  /*1760*/  IMAD R9, R10, UR6, R9 ;  /* 0x000000060a097c24 */ /* 0x000fc8000f8e0209 */
[----:B0-----:R-:W-:-:S06]  /*1770*/  IMAD.WIDE R6, R9, 0x8, R6 ;  /* 0x0000000809067825 */ /* 0x001fcc00078e0206 */
[----:B------:R-:W2:Y:S01]  /*1780*/  LDG.E.64 R6, desc[UR10][R6.64] ;  /* 0x0000000a06067981 */ /* 0x000ea2000c1e1b00 */
[----:B------:R-:W-:Y:S01]  /*1790*/  MOV R8, 0x400 ;  /* 0x0000040000087802 */ /* 0x000fe20000000f00 */
[----:B------:R-:W-:Y:S01]  /*17a0*/  IMAD R2, R11, R2, R13 ;  /* 0x000000020b027224 */ /* 0x000fe200078e020d */
[----:B------:R-:W0:Y:S02]  /*17b0*/  S2R R9, SR_CgaCtaId ;  /* 0x0000000000097919 */ /* 0x000e240000008800 */
[----:B0-----:R-:W-:-:S04]  /*17c0*/  LEA R9, R9, R8, 0x18 ;  /* 0x0000000809097211 */ /* 0x001fc800078ec0ff */
[----:B------:R-:W-:-:S05]  /*17d0*/  LEA R2, R2, R9, 0x3 ;  /* 0x0000000902027211 */ /* 0x000fca00078e18ff */
[----:B------:R-:W2:Y:S02]  /*17e0*/  LDS.64 R8, [R2] ;  /* 0x0000000002087984 */ /* 0x000ea40000000a00 */
[----:B--2---:R-:W-:Y:S02]  /*17f0*/  IMAD R9, R9, R6, RZ ;  /* 0x0000000609097224 */ /* 0x004fe400078e02ff */
[----:B------:R-:W-:-:S04]  /*1800*/  IMAD.WIDE.U32 R4, R6, R8, R4 ;  /* 0x0000000806047225 */ /* 0x000fc800078e0004 */
[----:B------:R-:W-:-:S04]  /*1810*/  IMAD R9, R7, R8, R9 ;  /* 0x0000000807097224 */ /* 0x000fc800078e0209 */
[----:B------:R-:W-:-:S07]  /*1820*/  IMAD.IADD R5, R5, 0x1, R9 ;  /* 0x0000000105057824 */ /* 0x000fce00078e0209 */
.L_x_12:
[----:B------:R-:W-:Y:S05]  /*1830*/  BSYNC.RECONVERGENT B0 ;  /* 0x0000000000007941 */ /* 0x000fea0003800200 */
.L_x_9:
[----:B------:R-:W1:Y:S01]  /*1840*/  LDC.64 R6, c[0x0][0x388] ;  /* 0x0000e200ff067b82 */ /* 0x000e620000000a00 */
[----:B------:R-:W-:-:S04]  /*1850*/  IMAD R3, R3, UR6, R0 ;  /* 0x0000000603037c24 */ /* 0x000fc8000f8e0200 */
[----:B-1----:R-:W-:-:S05]  /*1860*/  IMAD.WIDE R2, R3, 0x8, R6 ;  /* 0x0000000803027825 */ /* 0x002fca00078e0206 */
[----:B------:R-:W-:Y:S01]  /*1870*/  STG.E.64 desc[UR10][R2.64], R4 ;  /* 0x0000000402007986 */ /* 0x000fe2000c101b0a */
[----:B------:R-:W-:Y:S05]  /*1880*/  EXIT ;  /* 0x000000000000794d */ /* 0x000fea0003800000 */
        .weak           $__internal_0_$__cuda_sm20_div_u64
        .type           $__internal_0_$__cuda_sm20_div_u64,@function
        .size           $__internal_0_$__cuda_sm20_div_u64,(.L_x_14 - $__internal_0_$__cuda_sm20_div_u64)
$__internal_0_$__cuda_sm20_div_u64:
[----:B------:R-:W-:Y:S01]  /*1890*/  IMAD.MOV.U32 R14, RZ, RZ, R2 ;  /* 0x000000ffff0e7224 */ /* 0x000fe200078e0002 */
[----:B------:R-:W-:-:S04]  /*18a0*/  MOV R15, RZ ;  /* 0x000000ff000f7202 */ /* 0x000fc80000000f00 */
[----:B------:R-:W0:Y:S08]  /*18b0*/  I2F.U64.RP R13, R14 ;  /* 0x0000000e000d7312 */ /* 0x000e300000309000 */
[----:B0-----:R-:W0:Y:S02]  /*18c0*/  MUFU.RCP R13, R13 ;  /* 0x0000000d000d7308 */ /* 0x001e240000001000 */
[----:B0-----:R-:W-:-:S06]  /*18d0*/  VIADD R4, R13, 0x1ffffffe ;  /* 0x1ffffffe0d047836 */ /* 0x001fcc0000000000 */
[----:B------:R-:W0:Y:S02]  /*18e0*/  F2I.U64.TRUNC R4, R4 ;  /* 0x0000000400047311 */ /* 0x000e24000020d800 */
[----:B0-----:R-:W-:-:S04]  /*18f0*/  IMAD.WIDE.U32 R10, R4, R2, RZ ;  /* 0x00000002040a7225 */ /* 0x001fc800078e00ff */
[----:B------:R-:W-:Y:S01]  /*1900*/  IMAD R11, R5, R2, R11 ;  /* 0x00000002050b7224 */ /* 0x000fe200078e020b */
[----:B------:R-:W-:-:S05]  /*1910*/  IADD3 R17, P0, PT, RZ, -R10, RZ ;  /* 0x8000000aff117210 */ /* 0x000fca0007f1e0ff */
[----:B------:R-:W-:-:S04]  /*1920*/  IMAD.HI.U32 R10, R4, R17, RZ ;  /* 0x00000011040a7227 */ /* 0x000fc800078e00ff */
[----:B------:R-:W-:Y:S01]  /*1930*/  IMAD.X R19, RZ, RZ, ~R11, P0 ;  /* 0x000000ffff137224 */ /* 0x000fe200000e0e0b */
[----:B------:R-:W-:-:S03]  /*1940*/  MOV R11, R4 ;  /* 0x00000004000b7202 */ /* 0x000fc60000000f00 */
[-C--:B------:R-:W-:Y:S02]  /*1950*/  IMAD R15, R5, R19.reuse, RZ ;  /* 0x00000013050f7224 */ /* 0x080fe400078e02ff */
[----:B------:R-:W-:-:S04]  /*1960*/  IMAD.WIDE.U32 R10, P0, R4, R19, R10 ;  /* 0x00000013040a7225 */ /* 0x000fc8000780000a */
[----:B------:R-:W-:-:S04]  /*1970*/  IMAD.HI.U32 R19, R5, R19, RZ ;  /* 0x0000001305137227 */ /* 0x000fc800078e00ff */
[----:B------:R-:W-:-:S05]  /*1980*/  IMAD.HI.U32 R10, P1, R5, R17, R10 ;  /* 0x00000011050a7227 */ /* 0x000fca000782000a */
[----:B------:R-:W-:Y:S01]  /*1990*/  IADD3 R11, P2, PT, R15, R10, RZ ;  /* 0x0000000a0f0b7210 */ /* 0x000fe20007f5e0ff */
[----:B------:R-:W-:-:S04]  /*19a0*/  IMAD.X R10, R19, 0x1, R5, P0 ;  /* 0x00000001130a7824 */ /* 0x000fc800000e0605 */
[----:B------:R-:W-:Y:S01]  /*19b0*/  IMAD.WIDE.U32 R4, R11, R2, RZ ;  /* 0x000000020b047225 */ /* 0x000fe200078e00ff */
[----:B------:R-:W-:Y:S02]  /*19c0*/  IADD3.X R13, PT, PT, RZ, RZ, R10, P2, P1 ;  /* 0x000000ffff0d7210 */ /* 0x000fe400017e240a */
[----:B------:R-:W-:-:S03]  /*19d0*/  IADD3 R15, P0, PT, RZ, -R4, RZ ;  /* 0x80000004ff0f7210 */ /* 0x000fc60007f1e0ff */
[----:B------:R-:W-:Y:S02]  /*19e0*/  IMAD R4, R13, R2, R5 ;  /* 0x000000020d047224 */ /* 0x000fe400078e0205 */
[----:B------:R-:W-:-:S04]  /*19f0*/  IMAD.HI.U32 R10, R11, R15, RZ ;  /* 0x0000000f0b0a7227 */ /* 0x000fc800078e00ff */
[----:B------:R-:W-:-:S04]  /*1a00*/  IMAD.X R4, RZ, RZ, ~R4, P0 ;  /* 0x000000ffff047224 */ /* 0x000fc800000e0e04 */
[----:B------:R-:W-:-:S04]  /*1a10*/  IMAD.WIDE.U32 R10, P0, R11, R4, R10 ;  /* 0x000000040b0a7225 */ /* 0x000fc8000780000a */
[C---:B------:R-:W-:Y:S02]  /*1a20*/  IMAD R5, R13.reuse, R4, RZ ;  /* 0x000000040d057224 */ /* 0x040fe400078e02ff */
[----:B------:R-:W-:-:S04]  /*1a30*/  IMAD.HI.U32 R10, P1, R13, R15, R10 ;  /* 0x0000000f0d0a7227 */ /* 0x000fc8000782000a */
[----:B------:R-:W-:Y:S01]  /*1a40*/  IMAD.HI.U32 R4, R13, R4, RZ ;  /* 0x000000040d047227 */ /* 0x000fe200078e00ff */
[----:B------:R-:W-:-:S03]  /*1a50*/  IADD3 R10, P2, PT, R5, R10, RZ ;  /* 0x0000000a050a7210 */ /* 0x000fc60007f5e0ff */
[----:B------:R-:W-:Y:S01]  /*1a60*/  IMAD.MOV.U32 R5, RZ, RZ, RZ ;  /* 0x000000ffff057224 */ /* 0x000fe200078e00ff */
[----:B------:R-:W-:Y:S01]  /*1a70*/  IADD3.X R13, PT, PT, R4, R13, RZ, P0, !PT ;  /* 0x0000000d040d7210 */ /* 0x000fe200007fe4ff */
[----:B------:R-:W-:-:S03]  /*1a80*/  IMAD.HI.U32 R4, R10, R9, RZ ;  /* 0x000000090a047227 */ /* 0x000fc600078e00ff */
[----:B------:R-:W-:Y:S01]  /*1a90*/  IADD3.X R14, PT, PT, RZ, RZ, R13, P2, P1 ;  /* 0x000000ffff0e7210 */ /* 0x000fe200017e240d */
[----:B------:R-:W-:-:S04]  /*1aa0*/  IMAD.WIDE.U32 R4, R10, R7, R4 ;  /* 0x000000070a047225 */ /* 0x000fc800078e0004 */
[C---:B------:R-:W-:Y:S02]  /*1ab0*/  IMAD R11, R14.reuse, R7, RZ ;  /* 0x000000070e0b7224 */ /* 0x040fe400078e02ff */
[----:B------:R-:W-:-:S04]  /*1ac0*/  IMAD.HI.U32 R4, P0, R14, R9, R4 ;  /* 0x000000090e047227 */ /* 0x000fc80007800004 */
[----:B------:R-:W-:Y:S01]  /*1ad0*/  IMAD.HI.U32 R14, R14, R7, RZ ;  /* 0x000000070e0e7227 */ /* 0x000fe200078e00ff */
[----:B------:R-:W-:-:S03]  /*1ae0*/  IADD3 R11, P1, PT, R11, R4, RZ ;  /* 0x000000040b0b7210 */ /* 0x000fc60007f3e0ff */
[----:B------:R-:W-:-:S05]  /*1af0*/  IMAD.X R4, RZ, RZ, R14, P0 ;  /* 0x000000ffff047224 */ /* 0x000fca00000e060e */
[----:B------:R-:W-:Y:S01]  /*1b00*/  IADD3.X R13, PT, PT, RZ, R4, RZ, P1, !PT ;  /* 0x00000004ff0d7210 */ /* 0x000fe20000ffe4ff */
[----:B------:R-:W-:-:S04]  /*1b10*/  IMAD.WIDE.U32 R4, R11, R2, RZ ;  /* 0x000000020b047225 */ /* 0x000fc800078e00ff */
[-C--:B------:R-:W-:Y:S01]  /*1b20*/  IMAD R10, R13, R2.reuse, R5 ;  /* 0x000000020d0a7224 */ /* 0x080fe200078e0205 */
[----:B------:R-:W-:Y:S02]  /*1b30*/  IADD3 R9, P0, PT, -R4, R9, RZ ;  /* 0x0000000904097210 */ /* 0x000fe40007f1e1ff */
[----:B------:R-:W-:Y:S02]  /*1b40*/  IADD3 R4, P2, PT, R11, 0x1, RZ ;  /* 0x000000010b047810 */ /* 0x000fe40007f5e0ff */
[----:B------:R-:W-:Y:S01]  /*1b50*/  IADD3 R5, P1, PT, -R2, R9, RZ ;  /* 0x0000000902057210 */ /* 0x000fe20007f3e1ff */
[----:B------:R-:W-:Y:S01]  /*1b60*/  IMAD.X R14, R7, 0x1, ~R10, P0 ;  /* 0x00000001070e7824 */ /* 0x000fe200000e0e0a */
[----:B------:R-:W-:Y:S01]  /*1b70*/  ISETP.GE.U32.AND P0, PT, R9, R2, PT ;  /* 0x000000020900720c */ /* 0x000fe20003f06070 */
[----:B------:R-:W-:-:S03]  /*1b80*/  IMAD.X R10, RZ, RZ, R13, P2 ;  /* 0x000000ffff0a7224 */ /* 0x000fc600010e060d */
[C---:B------:R-:W-:Y:S02]  /*1b90*/  ISETP.GE.U32.AND.EX P0, PT, R14.reuse, RZ, PT, P0 ;  /* 0x000000ff0e00720c */ /* 0x040fe40003f06100 */
[----:B------:R-:W-:Y:S02]  /*1ba0*/  IADD3.X R7, PT, PT, R14, -0x1, RZ, P1, !PT ;  /* 0xffffffff0e077810 */ /* 0x000fe40000ffe4ff */
[----:B------:R-:W-:Y:S01]  /*1bb0*/  SEL R5, R5, R9, P0 ;  /* 0x0000000905057207 */ /* 0x000fe20000000000 */
[----:B------:R-:W-:Y:S01]  /*1bc0*/  IMAD.MOV.U32 R9, RZ, RZ, 0x0 ;  /* 0x00000000ff097424 */ /* 0x000fe200078e00ff */
[----:B------:R-:W-:Y:S02]  /*1bd0*/  SEL R11, R4, R11, P0 ;  /* 0x0000000b040b7207 */ /* 0x000fe40000000000 */
[----:B------:R-:W-:Y:S02]  /*1be0*/  SEL R7, R7, R14, P0 ;  /* 0x0000000e07077207 */ /* 0x000fe40000000000 */
[----:B------:R-:W-:-:S02]  /*1bf0*/  SEL R10, R10, R13, P0 ;  /* 0x0000000d0a0a7207 */ /* 0x000fc40000000000 */
[----:B------:R-:W-:Y:S02]  /*1c00*/  ISETP.GE.U32.AND P0, PT, R5, R2, PT ;  /* 0x000000020500720c */ /* 0x000fe40003f06070 */
[----:B------:R-:W-:Y:S02]  /*1c10*/  IADD3 R4, P2, PT, R11, 0x1, RZ ;  /* 0x000000010b047810 */ /* 0x000fe40007f5e0ff */
[----:B------:R-:W-:Y:S02]  /*1c20*/  ISETP.NE.U32.AND P1, PT, R2, RZ, PT ;  /* 0x000000ff0200720c */ /* 0x000fe40003f25070 */
[----:B------:R-:W-:Y:S02]  /*1c30*/  ISETP.GE.U32.AND.EX P0, PT, R7, RZ, PT, P0 ;  /* 0x000000ff0700720c */ /* 0x000fe40003f06100 */
[----:B------:R-:W-:Y:S02]  /*1c40*/  IADD3.X R5, PT, PT, RZ, R10, RZ, P2, !PT ;  /* 0x0000000aff057210 */ /* 0x000fe400017fe4ff */
[----:B------:R-:W-:-:S02]  /*1c50*/  ISETP.NE.AND.EX P1, PT, RZ, RZ, PT, P1 ;  /* 0x000000ffff00720c */ /* 0x000fc40003f25310 */
[----:B------:R-:W-:Y:S02]  /*1c60*/  SEL R4, R4, R11, P0 ;  /* 0x0000000b04047207 */ /* 0x000fe40000000000 */
[----:B------:R-:W-:Y:S02]  /*1c70*/  SEL R5, R5, R10, P0 ;  /* 0x0000000a05057207 */ /* 0x000fe40000000000 */
[----:B------:R-:W-:Y:S02]  /*1c80*/  SEL R4, R4, 0xffffffff, P1 ;  /* 0xffffffff04047807 */ /* 0x000fe40000800000 */
[----:B------:R-:W-:Y:S01]  /*1c90*/  SEL R5, R5, 0xffffffff, P1 ;  /* 0xffffffff05057807 */ /* 0x000fe20000800000 */
[----:B------:R-:W-:Y:S06]  /*1ca0*/  RET.REL.NODEC R8 `(_Z7dkernelPlS_S_iii) ;  /* 0xffffffe008d47950 */ /* 0x000fec0003c3ffff */
.L_x_13:
[----:B------:R-:W-:-:S00]  /*1cb0*/  BRA `(.L_x_13) ;  /* 0xfffffffc00fc7947 */ /* 0x000fc0000383ffff */
[----:B------:R-:W-:-:S00]  /*1cc0*/  NOP ;  /* 0x0000000000007918 */ /* 0x000fc00000000000 */
        /* <DEDUP_REMOVED lines=11> */
.L_x_14:


//--------------------- .nv.shared._Z7dkernelPlS_S_iii --------------------------
	.section	.nv.shared._Z7dkernelPlS_S_iii,"aw",@nobits
	.sectionflags	@""
	.align	16
	.zero		1024


//--------------------- .nv.shared.reserved.0     --------------------------
	.section	.nv.shared.reserved.0,"aw",@nobits
	.weak		__nv_reservedSMEM_offset_0_alias
	.size		__nv_reservedSMEM_offset_0_alias, 0, 64
	.other		__nv_reservedSMEM_offset_0_alias,@"STO_CUDA_RESERVED_SHARED STV_DEFAULT"
__nv_reservedSMEM_offset_0_alias:
	.zero		0
	.zero		64


//--------------------- .nv.constant0._Z7dkernelPlS_S_iii --------------------------
	.section	.nv.constant0._Z7dkernelPlS_S_iii,"a",@progbits
	.sectionflags	@""
	.align	4
.nv.constant0._Z7dkernelPlS_S_iii:
	.zero		932


//--------------------- SYMBOLS --------------------------

	.type		.nv.reservedSmem.offset0,@object
	.size		.nv.reservedSmem.offset0,0x4
	.type		.nv.reservedSmem.cap,@object
	.size		.nv.reservedSmem.cap,0x4
